	.target	sm_100a

	.elftype	@"ET_EXEC"


//--------------------- .note.nv.tkinfo           --------------------------
	.section	.note.nv.tkinfo,"",@"SHT_NOTE"
	.sectionflags	@"SHF_NOTE_NV_TKINFO"
	.tkinfo
        /*0018*/ 	.word	0x00000081
        /*0030*/ 	.string	""
        /*0030*/ 	.string	"ptxas-blackwell"
        /*0030*/ 	.string	"Cuda compilation tools, release 12.9, V12.9.86"
        /*0030*/ 	.string	"Build cuda_12.9.r12.9/compiler.36037853_0"
        /*0030*/ 	.string	"-v  -suppress-debug-info  -lineinfo  -arch sm_100a "



//--------------------- .note.nv.cuver            --------------------------
	.section	.note.nv.cuver,"",@"SHT_NOTE"
	.sectionflags	@"SHF_NOTE_NV_CUVER"
        /*0018*/ 	.short	0x0001
        /*001a*/ 	.short	0x0064
        /*001c*/ 	.short	0x0001
        /*001e*/ 	.short	0x0000
        /*0020*/ 	.short	0x0001
        /*0022*/ 	.short	0x0000


//--------------------- .nv.info                  --------------------------
	.section	.nv.info,"",@"SHT_CUDA_INFO"
	.align	4


	//----- nvinfo : EIATTR_REGCOUNT
	.align		4
        /*0000*/ 	.byte	0x04, 0x2f
        /*0002*/ 	.short	(.L_4 - .L_3)
	.align		4
.L_3:
        /*0004*/ 	.word	index@(gluon_mma)
        /*0008*/ 	.word	0x0000007c


	//----- nvinfo : EIATTR_FRAME_SIZE
	.align		4
.L_4:
        /*000c*/ 	.byte	0x04, 0x11
        /*000e*/ 	.short	(.L_6 - .L_5)
	.align		4
.L_5:
        /*0010*/ 	.word	index@($__internal_2_$__cuda_sm10x_tcgen05_guardrail_trap_unallocated_columns_being_dealloced)
        /*0014*/ 	.word	0x00000000


	//----- nvinfo : EIATTR_FRAME_SIZE
	.align		4
.L_6:
        /*0018*/ 	.byte	0x04, 0x11
        /*001a*/ 	.short	(.L_8 - .L_7)
	.align		4
.L_7:
        /*001c*/ 	.word	index@($__internal_1_$__cuda_sm10x_tcgen05_guardrail_trap_phase_invalid_during_alloc)
        /*0020*/ 	.word	0x00000000


	//----- nvinfo : EIATTR_FRAME_SIZE
	.align		4
.L_8:
        /*0024*/ 	.byte	0x04, 0x11
        /*0026*/ 	.short	(.L_10 - .L_9)
	.align		4
.L_9:
        /*0028*/ 	.word	index@($__internal_0_$__cuda_sm10x_tcgen05_guardrail_trap_col_being_dealloced_not_returned_by_alloc)
        /*002c*/ 	.word	0x00000000


	//----- nvinfo : EIATTR_FRAME_SIZE
	.align		4
.L_10:
        /*0030*/ 	.byte	0x04, 0x11
        /*0032*/ 	.short	(.L_12 - .L_11)
	.align		4
.L_11:
        /*0034*/ 	.word	index@(gluon_mma)
        /*0038*/ 	.word	0x00000000


	//----- nvinfo : EIATTR_MIN_STACK_SIZE
	.align		4
.L_12:
        /*003c*/ 	.byte	0x04, 0x12
        /*003e*/ 	.short	(.L_14 - .L_13)
	.align		4
.L_13:
        /*0040*/ 	.word	index@(gluon_mma)
        /*0044*/ 	.word	0x00000000
.L_14:


//--------------------- .nv.info.gluon_mma        --------------------------
	.section	.nv.info.gluon_mma,"",@"SHT_CUDA_INFO"
	.sectionflags	@""
	.align	4


	//----- nvinfo : EIATTR_CUDA_API_VERSION
	.align		4
        /*0000*/ 	.byte	0x04, 0x37
        /*0002*/ 	.short	(.L_16 - .L_15)
.L_15:
        /*0004*/ 	.word	0x00000081


	//----- nvinfo : EIATTR_KPARAM_INFO
	.align		4
.L_16:
        /*0008*/ 	.byte	0x04, 0x17
        /*000a*/ 	.short	(.L_18 - .L_17)
.L_17:
        /*000c*/ 	.word	0x00000000
        /*0010*/ 	.short	0x0004
        /*0012*/ 	.short	0x0020
        /*0014*/ 	.byte	0x00, 0xf4, 0x21, 0x00


	//----- nvinfo : EIATTR_KPARAM_INFO
	.align		4
.L_18:
        /*0018*/ 	.byte	0x04, 0x17
        /*001a*/ 	.short	(.L_20 - .L_19)
.L_19:
        /*001c*/ 	.word	0x00000000
        /*0020*/ 	.short	0x0003
        /*0022*/ 	.short	0x0018
        /*0024*/ 	.byte	0x00, 0xf4, 0x21, 0x00


	//----- nvinfo : EIATTR_KPARAM_INFO
	.align		4
.L_20:
        /*0028*/ 	.byte	0x04, 0x17
        /*002a*/ 	.short	(.L_22 - .L_21)
.L_21:
        /*002c*/ 	.word	0x00000000
        /*0030*/ 	.short	0x0002
        /*0032*/ 	.short	0x0010
        /*0034*/ 	.byte	0x00, 0xf4, 0x21, 0x00


	//----- nvinfo : EIATTR_KPARAM_INFO
	.align		4
.L_22:
        /*0038*/ 	.byte	0x04, 0x17
        /*003a*/ 	.short	(.L_24 - .L_23)
.L_23:
        /*003c*/ 	.word	0x00000000
        /*0040*/ 	.short	0x0001
        /*0042*/ 	.short	0x0008
        /*0044*/ 	.byte	0x00, 0xf4, 0x21, 0x00


	//----- nvinfo : EIATTR_KPARAM_INFO
	.align		4
.L_24:
        /*0048*/ 	.byte	0x04, 0x17
        /*004a*/ 	.short	(.L_26 - .L_25)
.L_25:
        /*004c*/ 	.word	0x00000000
        /*0050*/ 	.short	0x0000
        /*0052*/ 	.short	0x0000
        /*0054*/ 	.byte	0x00, 0xf4, 0x21, 0x00


	//----- nvinfo : EIATTR_AT_ENTRY_FRAGMENTS
	.align		4
.L_26:
        /*0058*/ 	.byte	0x04, 0x4f
        /*005a*/ 	.short	(.L_28 - .L_27)


	//   ....[0]....
.L_27:
        /*005c*/ 	.word	0x00000004


	//----- nvinfo : EIATTR_RESERVED_SMEM_USED
	.align		4
.L_28:
        /*0060*/ 	.byte	0x01, 0x41
	.zero		2


	//----- nvinfo : EIATTR_SPARSE_MMA_MASK
	.align		4
        /*0064*/ 	.byte	0x03, 0x50
        /*0066*/ 	.short	0x0000


	//----- nvinfo : EIATTR_TCGEN05_1CTA_USED
	.align		4
        /*0068*/ 	.byte	0x01, 0x51
	.zero		2


	//----- nvinfo : EIATTR_MAXREG_COUNT
	.align		4
        /*006c*/ 	.byte	0x03, 0x1b
        /*006e*/ 	.short	0x00ff


	//----- nvinfo : EIATTR_NUM_BARRIERS
	.align		4
        /*0070*/ 	.byte	0x02, 0x4c
        /*0072*/ 	.byte	0x01
	.zero		1


	//----- nvinfo : EIATTR_INT_WARP_WIDE_INSTR_OFFSETS
	.align		4
        /*0074*/ 	.byte	0x04, 0x31
        /*0076*/ 	.short	(.L_30 - .L_29)


	//   ....[0]....
.L_29:
        /*0078*/ 	.word	0x00001450


	//   ....[1]....
        /*007c*/ 	.word	0x00001460


	//   ....[2]....
        /*0080*/ 	.word	0x000019b0


	//   ....[3]....
        /*0084*/ 	.word	0x000019c0


	//   ....[4]....
        /*0088*/ 	.word	0x00002d20


	//   ....[5]....
        /*008c*/ 	.word	0x00002d70


	//----- nvinfo : EIATTR_COOP_GROUP_MASK_REGIDS
	.align		4
.L_30:
        /*0090*/ 	.byte	0x04, 0x29
        /*0092*/ 	.short	(.L_32 - .L_31)


	//   ....[0]....
.L_31:
        /*0094*/ 	.word	0xffffffff


	//   ....[1]....
        /*0098*/ 	.word	0xffffffff


	//   ....[2]....
        /*009c*/ 	.word	0xffffffff


	//   ....[3]....
        /*00a0*/ 	.word	0xffffffff


	//----- nvinfo : EIATTR_COOP_GROUP_INSTR_OFFSETS
	.align		4
.L_32:
        /*00a4*/ 	.byte	0x04, 0x28
        /*00a6*/ 	.short	(.L_34 - .L_33)


	//   ....[0]....
.L_33:
        /*00a8*/ 	.word	0x00000050


	//   ....[1]....
        /*00ac*/ 	.word	0x00000310


	//   ....[2]....
        /*00b0*/ 	.word	0x00002bb0


	//   ....[3]....
        /*00b4*/ 	.word	0x00002e20


	//----- nvinfo : EIATTR_VRC_CTA_INIT_COUNT
	.align		4
.L_34:
        /*00b8*/ 	.byte	0x02, 0x4a
        /*00ba*/ 	.byte	0x80
	.zero		1


	//----- nvinfo : EIATTR_MBARRIER_INSTR_OFFSETS
	.align		4
        /*00bc*/ 	.byte	0x04, 0x39
        /*00be*/ 	.short	(.L_36 - .L_35)


	//   ....[0]....
.L_35:
        /*00c0*/ 	.word	0x000017d0
        /*00c4*/ 	.word	0x000000ff
        /*00c8*/ 	.word	0x00003000
        /*00cc*/ 	.short	0x0100
        /*00ce*/ 	.byte	0x0e
	.zero		1


	//   ....[1]....
        /*00d0*/ 	.word	0x00001a30
        /*00d4*/ 	.word	0x000000ff
        /*00d8*/ 	.word	0x00003000
        /*00dc*/ 	.short	0x010a
        /*00de*/ 	.byte	0x0e
	.zero		1


	//   ....[2]....
        /*00e0*/ 	.word	0x00001bb0
        /*00e4*/ 	.word	0x000000ff
        /*00e8*/ 	.word	0x00003000
        /*00ec*/ 	.short	0x0108
        /*00ee*/ 	.byte	0x0e
	.zero		1


	//   ....[3]....
        /*00f0*/ 	.word	0x00002e40
        /*00f4*/ 	.word	0x000000ff
        /*00f8*/ 	.word	0x00003000
        /*00fc*/ 	.short	0x010a
        /*00fe*/ 	.byte	0x0e
	.zero		1


	//----- nvinfo : EIATTR_NUM_MBARRIERS
	.align		4
.L_36:
        /*0100*/ 	.byte	0x03, 0x38
        /*0102*/ 	.short	0x0001


	//----- nvinfo : EIATTR_EXIT_INSTR_OFFSETS
	.align		4
        /*0104*/ 	.byte	0x04, 0x1c
        /*0106*/ 	.short	(.L_38 - .L_37)


	//   ....[0]....
.L_37:
        /*0108*/ 	.word	0x00002e30


	//----- nvinfo : EIATTR_REQNTID
	.align		4
.L_38:
        /*010c*/ 	.byte	0x04, 0x10
        /*010e*/ 	.short	(.L_40 - .L_39)
.L_39:
        /*0110*/ 	.word	0x00000080
        /*0114*/ 	.word	0x00000001
        /*0118*/ 	.word	0x00000001


	//----- nvinfo : EIATTR_CRS_STACK_SIZE
	.align		4
.L_40:
        /*011c*/ 	.byte	0x04, 0x1e
        /*011e*/ 	.short	(.L_42 - .L_41)
.L_41:
        /*0120*/ 	.word	0x00000000


	//----- nvinfo : EIATTR_CBANK_PARAM_SIZE
	.align		4
.L_42:
        /*0124*/ 	.byte	0x03, 0x19
        /*0126*/ 	.short	0x0028


	//----- nvinfo : EIATTR_PARAM_CBANK
	.align		4
        /*0128*/ 	.byte	0x04, 0x0a
        /*012a*/ 	.short	(.L_44 - .L_43)
	.align		4
.L_43:
        /*012c*/ 	.word	index@(.nv.constant0.gluon_mma)
        /*0130*/ 	.short	0x0380
        /*0132*/ 	.short	0x0028


	//----- nvinfo : EIATTR_SW_WAR
	.align		4
.L_44:
        /*0134*/ 	.byte	0x04, 0x36
        /*0136*/ 	.short	(.L_46 - .L_45)
.L_45:
        /*0138*/ 	.word	0x00000008
.L_46:


//--------------------- .nv.compat                --------------------------
	.section	.nv.compat,"",@"SHT_CUDA_COMPAT_INFO"
	.align	4
        /*0000*/ 	.byte	0x02, 0x02, 0x02, 0x00, 0x02, 0x05, 0x05, 0x00, 0x02, 0x03, 0x00, 0x00, 0x02, 0x06, 0x01, 0x00


//--------------------- .nv.callgraph             --------------------------
	.section	.nv.callgraph,"",@"SHT_CUDA_CALLGRAPH"
	.align	4
	.sectionentsize	8
	.align		4
        /*0000*/ 	.word	0x00000000
	.align		4
        /*0004*/ 	.word	0xffffffff
	.align		4
        /*0008*/ 	.word	0x00000000
	.align		4
        /*000c*/ 	.word	0xfffffffe
	.align		4
        /*0010*/ 	.word	0x00000000
	.align		4
        /*0014*/ 	.word	0xfffffffd
	.align		4
        /*0018*/ 	.word	0x00000000
	.align		4
        /*001c*/ 	.word	0xfffffffc


//--------------------- .text.gluon_mma           --------------------------
	.section	.text.gluon_mma,"ax",@progbits
	.align	128
        .global         gluon_mma
        .type           gluon_mma,@function
        .size           gluon_mma,(.L_x_15 - gluon_mma)
        .other          gluon_mma,@"STO_CUDA_ENTRY STV_DEFAULT"
gluon_mma:
.text.gluon_mma:
[----:B------:R-:W0:Y:S01]  /*0000*/  LDC R1, c[0x0][0x37c] ;  /* 0x0000df00ff017b82 */ /* 0x000e220000000800 */
[----:B------:R-:W1:Y:S02]  /*0010*/  S2R R90, SR_TID.X ;  /* 0x00000000005a7919 */ /* 0x000e640000002100 */
[----:B-1----:R-:W-:-:S13]  /*0020*/  ISETP.GE.U32.AND P1, PT, R90, 0x20, PT ;  /* 0x000000205a00780c */ /* 0x002fda0003f26070 */
[----:B------:R-:W-:Y:S05]  /*0030*/  @P1 BRA `(.L_x_0) ;  /* 0x0000000000b81947 */ /* 0x000fea0003800000 */
[----:B------:R-:W1:Y:S01]  /*0040*/  S2UR UR6, SR_CgaCtaId ;  /* 0x00000000000679c3 */ /* 0x000e620000008800 */
[----:B------:R-:W-:Y:S01]  /*0050*/  NOP ;  /* 0x0000000000007918 */ /* 0x000fe20000000000 */
[----:B------:R-:W-:Y:S02]  /*0060*/  UMOV UR4, 0x40 ;  /* 0x0000004000047882 */ /* 0x000fe40000000000 */
[----:B-1----:R-:W-:-:S09]  /*0070*/  ULEA UR4, UR6, UR4, 0x18 ;  /* 0x0000000406047291 */ /* 0x002fd2000f8ec0ff */
[----:B------:R-:W1:Y:S01]  /*0080*/  LDS.U8 R0, [UR4] ;  /* 0x00000004ff007984 */ /* 0x000e620008000000 */
[----:B------:R-:W-:Y:S02]  /*0090*/  UMOV UR4, 0x400 ;  /* 0x0000040000047882 */ /* 0x000fe40000000000 */
[----:B------:R-:W-:Y:S01]  /*00a0*/  ULEA UR4, UR6, UR4, 0x18 ;  /* 0x0000000406047291 */ /* 0x000fe2000f8ec0ff */
[----:B-1----:R-:W-:-:S13]  /*00b0*/  ISETP.NE.AND P0, PT, R0, RZ, PT ;  /* 0x000000ff0000720c */ /* 0x002fda0003f05270 */
[----:B------:R-:W-:Y:S05]  /*00c0*/  @P0 BRA `(.L_x_1) ;  /* 0x00000000007c0947 */ /* 0x000fea0003800000 */
[----:B------:R-:W-:-:S13]  /*00d0*/  ELECT P0, URZ, PT ;  /* 0x0000000000ff782f */ /* 0x000fda0003800000 */
[----:B------:R-:W-:Y:S05]  /*00e0*/  @!P0 BRA `(.L_x_2) ;  /* 0x0000000000848947 */ /* 0x000fea0003800000 */
[----:B------:R-:W-:Y:S01]  /*00f0*/  UMOV UR5, 0x2 ;  /* 0x0000000200057882 */ /* 0x000fe20000000000 */
[----:B------:R-:W-:Y:S02]  /*0100*/  IMAD.MOV.U32 R4, RZ, RZ, 0x1 ;  /* 0x00000001ff047424 */ /* 0x000fe400078e00ff */
[----:B------:R-:W-:Y:S02]  /*0110*/  IMAD.MOV.U32 R5, RZ, RZ, 0x3 ;  /* 0x00000003ff057424 */ /* 0x000fe400078e00ff */
[----:B------:R-:W-:Y:S04]  /*0120*/  DEPBAR.LE SB1, 0x36 ;  /* 0x00009d800000791a */ /* 0x000fe80000000000 */
[----:B------:R-:W1:Y:S02]  /*0130*/  UTCATOMSWS.FIND_AND_SET.ALIGN UP0, UR5, UR5 ;  /* 0x00000005000575e3 */ /* 0x000e640008000800 */
[----:B-1----:R-:W-:-:S04]  /*0140*/  PLOP3.LUT P0, PT, PT, PT, UP0, 0x80, 0x8 ;  /* 0x000000000008781c */ /* 0x002fc80003f0f008 */
[----:B------:R-:W-:-:S04]  /*0150*/  SEL R0, RZ, 0xffffffff, !P0 ;  /* 0xffffffffff007807 */ /* 0x000fc80004000000 */
[----:B------:R-:W-:Y:S01]  /*0160*/  ISETP.NE.AND P0, PT, R0, RZ, PT ;  /* 0x000000ff0000720c */ /* 0x000fe20003f05270 */
[----:B------:R-:W-:-:S12]  /*0170*/  IMAD.U32 R0, RZ, RZ, UR5 ;  /* 0x00000005ff007e24 */ /* 0x000fd8000f8e00ff */
[----:B------:R-:W-:Y:S05]  /*0180*/  @P0 BRA `(.L_x_3) ;  /* 0x0000000000240947 */ /* 0x000fea0003800000 */
.L_x_4:
[----:B------:R-:W-:Y:S05]  /*0190*/  NANOSLEEP 0x64 ;  /* 0x000000640000795d */ /* 0x000fea0003800000 */
[----:B------:R-:W-:-:S05]  /*01a0*/  UMOV UR5, 0x2 ;  /* 0x0000000200057882 */ /* 0x000fca0000000000 */
[----:B------:R-:W-:Y:S04]  /*01b0*/  DEPBAR.LE SB1, 0x36 ;  /* 0x00009d800000791a */ /* 0x000fe80000000000 */
[----:B------:R-:W1:Y:S02]  /*01c0*/  UTCATOMSWS.FIND_AND_SET.ALIGN UP0, UR5, UR5 ;  /* 0x00000005000575e3 */ /* 0x000e640008000800 */
[----:B-1----:R-:W-:-:S04]  /*01d0*/  PLOP3.LUT P0, PT, PT, PT, UP0, 0x80, 0x8 ;  /* 0x000000000008781c */ /* 0x002fc80003f0f008 */
[----:B------:R-:W-:-:S04]  /*01e0*/  SEL R0, RZ, 0xffffffff, !P0 ;  /* 0xffffffffff007807 */ /* 0x000fc80004000000 */
[----:B------:R-:W-:Y:S01]  /*01f0*/  ISETP.NE.AND P0, PT, R0, RZ, PT ;  /* 0x000000ff0000720c */ /* 0x000fe20003f05270 */
[----:B------:R-:W-:-:S12]  /*0200*/  IMAD.U32 R0, RZ, RZ, UR5 ;  /* 0x00000005ff007e24 */ /* 0x000fd8000f8e00ff */
[----:B------:R-:W-:Y:S05]  /*0210*/  @!P0 BRA `(.L_x_4) ;  /* 0xfffffffc00dc8947 */ /* 0x000fea000383ffff */
.L_x_3:
[C---:B------:R-:W-:Y:S01]  /*0220*/  VIADD R3, R0.reuse, 0x10 ;  /* 0x0000001000037836 */ /* 0x040fe20000000000 */
[----:B------:R-:W-:Y:S01]  /*0230*/  UMOV UR5, 0x50 ;  /* 0x0000005000057882 */ /* 0x000fe20000000000 */
[----:B------:R-:W-:Y:S01]  /*0240*/  SHF.L.U32 R2, R5, R0, RZ ;  /* 0x0000000005027219 */ /* 0x000fe200000006ff */
[----:B------:R-:W-:Y:S01]  /*0250*/  ULEA UR5, UR6, UR5, 0x18 ;  /* 0x0000000506057291 */ /* 0x000fe2000f8ec0ff */
[----:B------:R-:W-:Y:S01]  /*0260*/  IMAD.SHL.U32 R0, R0, 0x20, RZ ;  /* 0x0000002000007824 */ /* 0x000fe200078e00ff */
[----:B------:R-:W-:-:S04]  /*0270*/  SHF.L.U32 R3, R4, R3, RZ ;  /* 0x0000000304037219 */ /* 0x000fc800000006ff */
[----:B------:R-:W-:-:S05]  /*0280*/  LOP3.LUT R2, R3, R2, RZ, 0xfc, !PT ;  /* 0x0000000203027212 */ /* 0x000fca00078efcff */
[----:B------:R1:W-:Y:S04]  /*0290*/  ATOMS.OR RZ, [UR5], R2 ;  /* 0x00000002ffff798c */ /* 0x0003e8000b000005 */
[----:B------:R1:W-:Y:S01]  /*02a0*/  STS [UR4], R0 ;  /* 0x00000000ff007988 */ /* 0x0003e20008000804 */
[----:B------:R-:W-:Y:S05]  /*02b0*/  BRA `(.L_x_2) ;  /* 0x0000000000107947 */ /* 0x000fea0003800000 */
.L_x_1:
[----:B------:R-:W-:Y:S01]  /*02c0*/  IMAD.MOV.U32 R0, RZ, RZ, -0x1 ;  /* 0xffffffffff007424 */ /* 0x000fe200078e00ff */
[----:B------:R-:W-:-:S04]  /*02d0*/  MOV R2, 0x300 ;  /* 0x0000030000027802 */ /* 0x000fc80000000f00 */
[----:B------:R1:W-:Y:S03]  /*02e0*/  STS [UR4], R0 ;  /* 0x00000000ff007988 */ /* 0x0003e60008000804 */
[----:B01----:R-:W-:Y:S05]  /*02f0*/  CALL.REL.NOINC `($__internal_1_$__cuda_sm10x_tcgen05_guardrail_trap_phase_invalid_during_alloc) ;  /* 0x0000002800e87944 */ /* 0x003fea0003c00000 */
.L_x_2:
[----:B------:R-:W-:Y:S05]  /*0300*/  WARPSYNC.ALL ;  /* 0x0000000000007948 */ /* 0x000fea0003800000 */
[----:B------:R-:W-:Y:S01]  /*0310*/  NOP ;  /* 0x0000000000007918 */ /* 0x000fe20000000000 */
.L_x_0:
[----:B------:R-:W2:Y:S01]  /*0320*/  LDC.64 R66, c[0x0][0x380] ;  /* 0x0000e000ff427b82 */ /* 0x000ea20000000a00 */
[----:B------:R-:W-:Y:S01]  /*0330*/  SHF.R.U32.HI R82, RZ, 0x5, R90 ;  /* 0x00000005ff527819 */ /* 0x000fe2000001165a */
[----:B------:R-:W-:Y:S01]  /*0340*/  UMOV UR4, 0x400 ;  /* 0x0000040000047882 */ /* 0x000fe20000000000 */
[----:B------:R-:W3:Y:S01]  /*0350*/  LDCU.64 UR16, c[0x0][0x358] ;  /* 0x00006b00ff1077ac */ /* 0x000ee20008000a00 */
[----:B------:R-:W-:Y:S02]  /*0360*/  LOP3.LUT R91, R90, 0x60, RZ, 0xc0, !PT ;  /* 0x000000605a5b7812 */ /* 0x000fe400078ec0ff */
[----:B------:R-:W-:Y:S02]  /*0370*/  SGXT.U32 R82, R82, 0x2 ;  /* 0x000000025252781a */ /* 0x000fe40000000000 */
[----:B------:R-:W4:Y:S01]  /*0380*/  S2UR UR13, SR_CgaCtaId ;  /* 0x00000000000d79c3 */ /* 0x000f220000008800 */
[----:B-1----:R-:W-:Y:S01]  /*0390*/  IMAD.SHL.U32 R0, R91, 0x2, RZ ;  /* 0x000000025b007824 */ /* 0x002fe200078e00ff */
[----:B------:R-:W-:-:S02]  /*03a0*/  LOP3.LUT R98, R82, 0x28, RZ, 0xfc, !PT ;  /* 0x0000002852627812 */ /* 0x000fc400078efcff */
[C---:B------:R-:W-:Y:S02]  /*03b0*/  LOP3.LUT R68, R82.reuse, 0x50, RZ, 0xfc, !PT ;  /* 0x0000005052447812 */ /* 0x040fe400078efcff */
[----:B------:R-:W-:Y:S01]  /*03c0*/  LOP3.LUT R73, R82, 0x78, RZ, 0xfc, !PT ;  /* 0x0000007852497812 */ /* 0x000fe200078efcff */
[----:B------:R-:W-:Y:S01]  /*03d0*/  IMAD.SHL.U32 R24, R98, 0x20, RZ ;  /* 0x0000002062187824 */ /* 0x000fe200078e00ff */
[----:B------:R-:W-:Y:S01]  /*03e0*/  LOP3.LUT R99, R82, 0x24, RZ, 0xfc, !PT ;  /* 0x0000002452637812 */ /* 0x000fe200078efcff */
[----:B------:R-:W-:Y:S01]  /*03f0*/  IMAD.SHL.U32 R34, R68, 0x20, RZ ;  /* 0x0000002044227824 */ /* 0x000fe200078e00ff */
[C---:B------:R-:W-:Y:S01]  /*0400*/  LOP3.LUT R100, R82.reuse, 0x20, RZ, 0xfc, !PT ;  /* 0x0000002052647812 */ /* 0x040fe200078efcff */
[----:B------:R-:W-:Y:S01]  /*0410*/  IMAD.SHL.U32 R44, R73, 0x20, RZ ;  /* 0x00000020492c7824 */ /* 0x000fe200078e00ff */
[C---:B------:R-:W-:Y:S01]  /*0420*/  LOP3.LUT R77, R82.reuse, 0x54, RZ, 0xfc, !PT ;  /* 0x00000054524d7812 */ /* 0x040fe200078efcff */
[----:B------:R-:W-:Y:S01]  /*0430*/  IMAD.SHL.U32 R56, R99, 0x20, RZ ;  /* 0x0000002063387824 */ /* 0x000fe200078e00ff */
[----:B------:R-:W-:Y:S01]  /*0440*/  LOP3.LUT R86, R82, 0x8, RZ, 0xfc, !PT ;  /* 0x0000000852567812 */ /* 0x000fe200078efcff */
[----:B------:R-:W-:Y:S01]  /*0450*/  IMAD.SHL.U32 R22, R100, 0x20, RZ ;  /* 0x0000002064167824 */ /* 0x000fe200078e00ff */
[----:B--2---:R-:W-:Y:S01]  /*0460*/  LEA R14, P2, R98, R66, 0x6 ;  /* 0x00000042620e7211 */ /* 0x004fe200078430ff */
[----:B------:R-:W-:Y:S01]  /*0470*/  IMAD.SHL.U32 R102, R77, 0x20, RZ ;  /* 0x000000204d667824 */ /* 0x000fe200078e00ff */
[----:B------:R-:W-:Y:S01]  /*0480*/  LOP3.LUT R3, R82, 0x48, RZ, 0xfc, !PT ;  /* 0x0000004852037812 */ /* 0x000fe200078efcff */
[----:B------:R-:W-:Y:S01]  /*0490*/  IMAD.SHL.U32 R16, R86, 0x20, RZ ;  /* 0x0000002056107824 */ /* 0x000fe200078e00ff */
[----:B------:R-:W-:-:S02]  /*04a0*/  LEA.HI.X R15, R24, R67, RZ, 0x1, P2 ;  /* 0x00000043180f7211 */ /* 0x000fc400010f0cff */
[-C--:B------:R-:W-:Y:S01]  /*04b0*/  LEA R24, P2, R68, R66.reuse, 0x6 ;  /* 0x0000004244187211 */ /* 0x080fe200078430ff */
[----:B------:R-:W-:Y:S01]  /*04c0*/  IMAD.SHL.U32 R32, R3, 0x20, RZ ;  /* 0x0000002003207824 */ /* 0x000fe200078e00ff */
[----:B----4-:R-:W-:Y:S01]  /*04d0*/  ULEA UR14, UR13, UR4, 0x18 ;  /* 0x000000040d0e7291 */ /* 0x010fe2000f8ec0ff */
[----:B------:R-:W-:Y:S01]  /*04e0*/  BAR.SYNC.DEFER_BLOCKING 0x0 ;  /* 0x0000000000007b1d */ /* 0x000fe20000010000 */
[-C--:B------:R-:W-:Y:S02]  /*04f0*/  LEA.HI.X R25, R34, R67.reuse, RZ, 0x1, P2 ;  /* 0x0000004322197211 */ /* 0x080fe400010f0cff */
[-C--:B------:R-:W-:Y:S02]  /*0500*/  LEA R34, P2, R73, R66.reuse, 0x6 ;  /* 0x0000004249227211 */ /* 0x080fe400078430ff */
[----:B------:R-:W-:Y:S02]  /*0510*/  LEA R12, P3, R100, R66, 0x6 ;  /* 0x00000042640c7211 */ /* 0x000fe400078630ff */
[----:B------:R-:W-:-:S02]  /*0520*/  LEA.HI.X R35, R44, R67, RZ, 0x1, P2 ;  /* 0x000000432c237211 */ /* 0x000fc400010f0cff */
[-C--:B------:R-:W-:Y:S02]  /*0530*/  LEA R44, P2, R99, R66.reuse, 0x6 ;  /* 0x00000042632c7211 */ /* 0x080fe400078430ff */
[-C--:B------:R-:W-:Y:S02]  /*0540*/  LEA R6, P0, R86, R66.reuse, 0x6 ;  /* 0x0000004256067211 */ /* 0x080fe400078030ff */
[-C--:B------:R-:W-:Y:S02]  /*0550*/  LEA.HI.X R45, R56, R67.reuse, RZ, 0x1, P2 ;  /* 0x00000043382d7211 */ /* 0x080fe400010f0cff */
[-C--:B------:R-:W-:Y:S02]  /*0560*/  LEA R56, P2, R77, R66.reuse, 0x6 ;  /* 0x000000424d387211 */ /* 0x080fe400078430ff */
[----:B------:R-:W-:Y:S02]  /*0570*/  LEA.HI.X R13, R22, R67, RZ, 0x1, P3 ;  /* 0x00000043160d7211 */ /* 0x000fe400018f0cff */
[----:B------:R-:W-:-:S02]  /*0580*/  LEA R22, P3, R3, R66, 0x6 ;  /* 0x0000004203167211 */ /* 0x000fc400078630ff */
[-C--:B------:R-:W-:Y:S02]  /*0590*/  LEA.HI.X R57, R102, R67.reuse, RZ, 0x1, P2 ;  /* 0x0000004366397211 */ /* 0x080fe400010f0cff */
[-C--:B------:R-:W-:Y:S01]  /*05a0*/  LEA.HI.X R7, R16, R67.reuse, RZ, 0x1, P0 ;  /* 0x0000004310077211 */ /* 0x080fe200000f0cff */
[----:B------:R-:W1:Y:S01]  /*05b0*/  LDS R93, [UR14] ;  /* 0x0000000eff5d7984 */ /* 0x000e620008000800 */
[----:B------:R-:W-:Y:S02]  /*05c0*/  LOP3.LUT R102, R90, 0x1f, RZ, 0xc0, !PT ;  /* 0x0000001f5a667812 */ /* 0x000fe400078ec0ff */
[----:B------:R-:W-:Y:S02]  /*05d0*/  LOP3.LUT R96, R82, 0x30, RZ, 0xfc, !PT ;  /* 0x0000003052607812 */ /* 0x000fe400078efcff */
[----:B------:R-:W-:Y:S01]  /*05e0*/  LEA.HI.X R23, R32, R67, RZ, 0x1, P3 ;  /* 0x0000004320177211 */ /* 0x000fe200018f0cff */
[----:B------:R-:W-:Y:S01]  /*05f0*/  IMAD.WIDE.U32 R6, R102, 0x2, R6 ;  /* 0x0000000266067825 */ /* 0x000fe200078e0006 */
[----:B------:R-:W-:Y:S01]  /*0600*/  BAR.SYNC.DEFER_BLOCKING 0x0 ;  /* 0x0000000000007b1d */ /* 0x000fe20000010000 */
[----:B------:R-:W-:-:S02]  /*0610*/  LOP3.LUT R4, R82, 0x18, RZ, 0xfc, !PT ;  /* 0x0000001852047812 */ /* 0x000fc400078efcff */
[----:B------:R-:W-:Y:S01]  /*0620*/  LOP3.LUT R87, R82, 0x10, RZ, 0xfc, !PT ;  /* 0x0000001052577812 */ /* 0x000fe200078efcff */
[----:B------:R-:W-:Y:S01]  /*0630*/  IMAD.SHL.U32 R26, R96, 0x20, RZ ;  /* 0x00000020601a7824 */ /* 0x000fe200078e00ff */
[----:B------:R-:W-:Y:S01]  /*0640*/  LOP3.LUT R69, R82, 0x58, RZ, 0xfc, !PT ;  /* 0x0000005852457812 */ /* 0x000fe200078efcff */
[----:B------:R-:W-:Y:S01]  /*0650*/  IMAD.WIDE.U32 R22, R102, 0x2, R22 ;  /* 0x0000000266167825 */ /* 0x000fe200078e0016 */
[-C--:B------:R-:W-:Y:S02]  /*0660*/  LEA R16, P0, R96, R66.reuse, 0x6 ;  /* 0x0000004260107211 */ /* 0x080fe400078030ff */
[----:B------:R-:W-:Y:S01]  /*0670*/  LOP3.LUT R2, R82, 0x40, RZ, 0xfc, !PT ;  /* 0x0000004052027812 */ /* 0x000fe200078efcff */
[----:B------:R-:W-:Y:S01]  /*0680*/  IMAD.SHL.U32 R20, R4, 0x20, RZ ;  /* 0x0000002004147824 */ /* 0x000fe200078e00ff */
[C---:B------:R-:W-:Y:S01]  /*0690*/  LOP3.LUT R94, R82.reuse, 0x38, RZ, 0xfc, !PT ;  /* 0x00000038525e7812 */ /* 0x040fe200078efcff */
[----:B------:R-:W-:Y:S01]  /*06a0*/  IMAD.SHL.U32 R18, R87, 0x20, RZ ;  /* 0x0000002057127824 */ /* 0x000fe200078e00ff */
[----:B------:R-:W-:Y:S01]  /*06b0*/  LOP3.LUT R92, R82, 0x4, RZ, 0xfc, !PT ;  /* 0x00000004525c7812 */ /* 0x000fe200078efcff */
[----:B------:R-:W-:Y:S01]  /*06c0*/  IMAD.SHL.U32 R36, R69, 0x20, RZ ;  /* 0x0000002045247824 */ /* 0x000fe200078e00ff */
[-C--:B------:R-:W-:Y:S01]  /*06d0*/  LEA R10, P4, R4, R66.reuse, 0x6 ;  /* 0x00000042040a7211 */ /* 0x080fe200078830ff */
[----:B------:R-:W-:Y:S01]  /*06e0*/  IMAD.SHL.U32 R30, R2, 0x20, RZ ;  /* 0x00000020021e7824 */ /* 0x000fe200078e00ff */
[----:B------:R-:W-:Y:S01]  /*06f0*/  LEA.HI.X R17, R26, R67, RZ, 0x1, P0 ;  /* 0x000000431a117211 */ /* 0x000fe200000f0cff */
[----:B------:R-:W-:Y:S01]  /*0700*/  IMAD.SHL.U32 R28, R94, 0x20, RZ ;  /* 0x000000205e1c7824 */ /* 0x000fe200078e00ff */
[-C--:B------:R-:W-:Y:S01]  /*0710*/  LEA R8, P6, R87, R66.reuse, 0x6 ;  /* 0x0000004257087211 */ /* 0x080fe200078c30ff */
[----:B------:R-:W-:Y:S01]  /*0720*/  IMAD.SHL.U32 R46, R92, 0x20, RZ ;  /* 0x000000205c2e7824 */ /* 0x000fe200078e00ff */
[----:B------:R-:W-:-:S02]  /*0730*/  LEA R26, P0, R69, R66, 0x6 ;  /* 0x00000042451a7211 */ /* 0x000fc400078030ff */
[----:B------:R-:W-:Y:S01]  /*0740*/  LOP3.LUT R71, R82, 0x68, RZ, 0xfc, !PT ;  /* 0x0000006852477812 */ /* 0x000fe200078efcff */
[----:B---3--:R-:W5:Y:S01]  /*0750*/  LDG.E.U16 R6, desc[UR16][R6.64] ;  /* 0x0000001006067981 */ /* 0x008f62000c1e1500 */
[-C--:B------:R-:W-:Y:S02]  /*0760*/  LEA.HI.X R11, R20, R67.reuse, RZ, 0x1, P4 ;  /* 0x00000043140b7211 */ /* 0x080fe400020f0cff */
[C---:B------:R-:W-:Y:S01]  /*0770*/  LOP3.LUT R70, R82.reuse, 0x60, RZ, 0xfc, !PT ;  /* 0x0000006052467812 */ /* 0x040fe200078efcff */
[----:B------:R-:W-:Y:S01]  /*0780*/  IMAD.SHL.U32 R40, R71, 0x20, RZ ;  /* 0x0000002047287824 */ /* 0x000fe200078e00ff */
[----:B------:R-:W-:Y:S02]  /*0790*/  LOP3.LUT R97, R82, 0x2c, RZ, 0xfc, !PT ;  /* 0x0000002c52617812 */ /* 0x000fe400078efcff */
[-C--:B------:R-:W-:Y:S01]  /*07a0*/  LEA.HI.X R9, R18, R67.reuse, RZ, 0x1, P6 ;  /* 0x0000004312097211 */ /* 0x080fe200030f0cff */
[----:B------:R-:W-:Y:S01]  /*07b0*/  IMAD.SHL.U32 R38, R70, 0x20, RZ ;  /* 0x0000002046267824 */ /* 0x000fe200078e00ff */
[-C--:B------:R-:W-:Y:S01]  /*07c0*/  LEA R20, P4, R2, R66.reuse, 0x6 ;  /* 0x0000004202147211 */ /* 0x080fe200078830ff */
[----:B------:R2:W5:Y:S01]  /*07d0*/  LDG.E.U16 R7, desc[UR16][R22.64] ;  /* 0x0000001016077981 */ /* 0x000562000c1e1500 */
[----:B------:R-:W-:Y:S01]  /*07e0*/  LEA.HI.X R27, R36, R67, RZ, 0x1, P0 ;  /* 0x00000043241b7211 */ /* 0x000fe200000f0cff */
[----:B------:R-:W-:Y:S01]  /*07f0*/  IMAD.SHL.U32 R58, R97, 0x20, RZ ;  /* 0x00000020613a7824 */ /* 0x000fe200078e00ff */
[-C--:B------:R-:W-:Y:S01]  /*0800*/  LEA R18, P6, R94, R66.reuse, 0x6 ;  /* 0x000000425e127211 */ /* 0x080fe200078c30ff */
[----:B------:R-:W-:Y:S01]  /*0810*/  IMAD.WIDE.U32 R8, R102, 0x2, R8 ;  /* 0x0000000266087825 */ /* 0x000fe200078e0008 */
[----:B------:R-:W-:-:S02]  /*0820*/  LEA R36, P0, R92, R66, 0x6 ;  /* 0x000000425c247211 */ /* 0x000fc400078030ff */
[----:B------:R-:W-:Y:S02]  /*0830*/  LOP3.LUT R5, R82, 0x14, RZ, 0xfc, !PT ;  /* 0x0000001452057812 */ /* 0x000fe400078efcff */
[-C--:B------:R-:W-:Y:S01]  /*0840*/  LEA.HI.X R21, R30, R67.reuse, RZ, 0x1, P4 ;  /* 0x000000431e157211 */ /* 0x080fe200020f0cff */
[----:B--2---:R-:W2:Y:S01]  /*0850*/  LDC.64 R22, c[0x0][0x388] ;  /* 0x0000e200ff167b82 */ /* 0x004ea20000000a00 */
[----:B------:R-:W-:Y:S01]  /*0860*/  LOP3.LUT R95, R82, 0x34, RZ, 0xfc, !PT ;  /* 0x00000034525f7812 */ /* 0x000fe200078efcff */
[----:B------:R-:W-:Y:S01]  /*0870*/  IMAD.SHL.U32 R52, R5, 0x20, RZ ;  /* 0x0000002005347824 */ /* 0x000fe200078e00ff */
[----:B------:R-:W-:Y:S02]  /*0880*/  LEA.HI.X R19, R28, R67, RZ, 0x1, P6 ;  /* 0x000000431c137211 */ /* 0x000fe400030f0cff */
[----:B------:R-:W-:Y:S01]  /*0890*/  LOP3.LUT R88, R82, 0xc, RZ, 0xfc, !PT ;  /* 0x0000000c52587812 */ /* 0x000fe200078efcff */
[----:B------:R-:W-:Y:S01]  /*08a0*/  IMAD.SHL.U32 R60, R95, 0x20, RZ ;  /* 0x000000205f3c7824 */ /* 0x000fe200078e00ff */
[----:B------:R-:W-:-:S02]  /*08b0*/  LEA R30, P4, R71, R66, 0x6 ;  /* 0x00000042471e7211 */ /* 0x000fc400078830ff */
[-C--:B------:R-:W-:Y:S01]  /*08c0*/  IADD3 R84, P5, PT, R0, R66.reuse, RZ ;  /* 0x0000004200547210 */ /* 0x080fe20007fbe0ff */
[----:B------:R-:W-:Y:S01]  /*08d0*/  IMAD.SHL.U32 R50, R88, 0x20, RZ ;  /* 0x0000002058327824 */ /* 0x000fe200078e00ff */
[-C--:B------:R-:W-:Y:S02]  /*08e0*/  LEA.HI.X R37, R46, R67.reuse, RZ, 0x1, P0 ;  /* 0x000000432e257211 */ /* 0x080fe400000f0cff */
[C---:B------:R-:W-:Y:S02]  /*08f0*/  LOP3.LUT R75, R82.reuse, 0x44, RZ, 0xfc, !PT ;  /* 0x00000044524b7812 */ /* 0x040fe400078efcff */
[----:B------:R-:W-:Y:S01]  /*0900*/  LOP3.LUT R78, R82, 0x5c, RZ, 0xfc, !PT ;  /* 0x0000005c524e7812 */ /* 0x000fe200078efcff */
[----:B------:R-:W-:Y:S01]  /*0910*/  IMAD.WIDE.U32 R10, R102, 0x2, R10 ;  /* 0x00000002660a7825 */ /* 0x000fe200078e000a */
[-C--:B------:R-:W-:Y:S01]  /*0920*/  LEA R28, P6, R70, R66.reuse, 0x6 ;  /* 0x00000042461c7211 */ /* 0x080fe200078c30ff */
[----:B------:R-:W5:Y:S01]  /*0930*/  LDG.E.U16 R8, desc[UR16][R8.64] ;  /* 0x0000001008087981 */ /* 0x000f62000c1e1500 */
[----:B------:R-:W-:Y:S01]  /*0940*/  LEA R46, P0, R97, R66, 0x6 ;  /* 0x00000042612e7211 */ /* 0x000fe200078030ff */
[----:B------:R-:W-:Y:S01]  /*0950*/  IMAD.SHL.U32 R64, R75, 0x20, RZ ;  /* 0x000000204b407824 */ /* 0x000fe200078e00ff */
[-C--:B------:R-:W-:Y:S01]  /*0960*/  LEA.HI.X R31, R40, R67.reuse, RZ, 0x1, P4 ;  /* 0x00000043281f7211 */ /* 0x080fe200020f0cff */
[----:B------:R-:W-:Y:S01]  /*0970*/  IMAD.SHL.U32 R104, R78, 0x20, RZ ;  /* 0x000000204e687824 */ /* 0x000fe200078e00ff */
[----:B------:R-:W-:-:S02]  /*0980*/  LEA.HI.X R29, R38, R67, RZ, 0x1, P6 ;  /* 0x00000043261d7211 */ /* 0x000fc400030f0cff */
[C---:B------:R-:W-:Y:S02]  /*0990*/  LOP3.LUT R74, R82.reuse, 0x3c, RZ, 0xfc, !PT ;  /* 0x0000003c524a7812 */ /* 0x040fe400078efcff */
[----:B------:R-:W-:Y:S01]  /*09a0*/  LOP3.LUT R72, R82, 0x70, RZ, 0xfc, !PT ;  /* 0x0000007052487812 */ /* 0x000fe200078efcff */
[----:B------:R-:W-:Y:S01]  /*09b0*/  IMAD.WIDE.U32 R44, R102, 0x2, R44 ;  /* 0x00000002662c7825 */ /* 0x000fe200078e002c */
[-C--:B------:R-:W-:Y:S01]  /*09c0*/  LEA R40, P4, R5, R66.reuse, 0x6 ;  /* 0x0000004205287211 */ /* 0x080fe200078830ff */
[----:B------:R-:W5:Y:S01]  /*09d0*/  LDG.E.U16 R10, desc[UR16][R10.64] ;  /* 0x000000100a0a7981 */ /* 0x000f62000c1e1500 */
[-C--:B------:R-:W-:Y:S01]  /*09e0*/  LEA.HI.X R47, R58, R67.reuse, RZ, 0x1, P0 ;  /* 0x000000433a2f7211 */ /* 0x080fe200000f0cff */
[----:B------:R-:W-:Y:S01]  /*09f0*/  IMAD.SHL.U32 R62, R74, 0x20, RZ ;  /* 0x000000204a3e7824 */ /* 0x000fe200078e00ff */
[-C--:B------:R-:W-:Y:S01]  /*0a00*/  LEA R48, P6, R95, R66.reuse, 0x6 ;  /* 0x000000425f307211 */ /* 0x080fe200078c30ff */
[----:B------:R-:W-:Y:S01]  /*0a10*/  IMAD.SHL.U32 R42, R72, 0x20, RZ ;  /* 0x00000020482a7824 */ /* 0x000fe200078e00ff */
[-C--:B------:R-:W-:Y:S01]  /*0a20*/  LEA.HI.X R85, R91, R67.reuse, RZ, 0x1, P5 ;  /* 0x000000435b557211 */ /* 0x080fe200028f0cff */
[----:B------:R-:W-:Y:S01]  /*0a30*/  IMAD.WIDE.U32 R12, R102, 0x2, R12 ;  /* 0x00000002660c7825 */ /* 0x000fe200078e000c */
[-C--:B------:R-:W-:Y:S01]  /*0a40*/  LEA R38, P5, R88, R66.reuse, 0x6 ;  /* 0x0000004258267211 */ /* 0x080fe200078a30ff */
[----:B------:R2:W5:Y:S01]  /*0a50*/  LDG.E.U16 R9, desc[UR16][R44.64] ;  /* 0x000000102c097981 */ /* 0x000562000c1e1500 */
[-C--:B------:R-:W-:Y:S01]  /*0a60*/  LEA.HI.X R41, R52, R67.reuse, RZ, 0x1, P4 ;  /* 0x0000004334297211 */ /* 0x080fe200020f0cff */
[----:B------:R-:W-:Y:S01]  /*0a70*/  IMAD.WIDE.U32 R46, R102, 0x2, R46 ;  /* 0x00000002662e7825 */ /* 0x000fe200078e002e */
[-C--:B------:R-:W-:Y:S01]  /*0a80*/  LEA R52, P4, R75, R66.reuse, 0x6 ;  /* 0x000000424b347211 */ /* 0x080fe200078830ff */
[----:B------:R-:W5:Y:S01]  /*0a90*/  LDG.E.U16 R12, desc[UR16][R12.64] ;  /* 0x000000100c0c7981 */ /* 0x000f62000c1e1500 */
[-C--:B------:R-:W-:Y:S01]  /*0aa0*/  LEA.HI.X R49, R60, R67.reuse, RZ, 0x1, P6 ;  /* 0x000000433c317211 */ /* 0x080fe200030f0cff */
[----:B------:R-:W-:Y:S01]  /*0ab0*/  IMAD.WIDE.U32 R84, R102, 0x2, R84 ;  /* 0x0000000266547825 */ /* 0x000fe200078e0054 */
[----:B------:R-:W-:Y:S01]  /*0ac0*/  LEA R58, P0, R78, R66, 0x6 ;  /* 0x000000424e3a7211 */ /* 0x000fe200078030ff */
[----:B------:R3:W5:Y:S01]  /*0ad0*/  LDG.E.U16 R11, desc[UR16][R46.64] ;  /* 0x000000102e0b7981 */ /* 0x000762000c1e1500 */
[----:B------:R-:W-:-:S02]  /*0ae0*/  LEA.HI.X R39, R50, R67, RZ, 0x1, P5 ;  /* 0x0000004332277211 */ /* 0x000fc400028f0cff */
[----:B------:R-:W-:Y:S01]  /*0af0*/  LOP3.LUT R89, R82, 0x1c, RZ, 0xfc, !PT ;  /* 0x0000001c52597812 */ /* 0x000fe200078efcff */
[----:B------:R-:W-:Y:S01]  /*0b00*/  IMAD.WIDE.U32 R48, R102, 0x2, R48 ;  /* 0x0000000266307825 */ /* 0x000fe200078e0030 */
[-C--:B------:R-:W-:Y:S01]  /*0b10*/  LEA R50, P5, R74, R66.reuse, 0x6 ;  /* 0x000000424a327211 */ /* 0x080fe200078a30ff */
[----:B------:R4:W5:Y:S01]  /*0b20*/  LDG.E.U16 R101, desc[UR16][R84.64] ;  /* 0x0000001054657981 */ /* 0x000962000c1e1500 */
[----:B------:R-:W-:Y:S01]  /*0b30*/  LEA R32, P3, R72, R66, 0x6 ;  /* 0x0000004248207211 */ /* 0x000fe200078630ff */
[----:B------:R-:W-:Y:S01]  /*0b40*/  IMAD.SHL.U32 R83, R92, 0x40, RZ ;  /* 0x000000405c537824 */ /* 0x000fe200078e00ff */
[-C--:B------:R-:W-:Y:S01]  /*0b50*/  LEA.HI.X R53, R64, R67.reuse, RZ, 0x1, P4 ;  /* 0x0000004340357211 */ /* 0x080fe200020f0cff */
[----:B------:R-:W-:Y:S01]  /*0b60*/  IMAD.WIDE.U32 R16, R102, 0x2, R16 ;  /* 0x0000000266107825 */ /* 0x000fe200078e0010 */
[----:B------:R-:W-:Y:S01]  /*0b70*/  LEA.HI.X R59, R104, R67, RZ, 0x1, P0 ;  /* 0x00000043683b7211 */ /* 0x000fe200000f0cff */
[----:B------:R0:W5:Y:S01]  /*0b80*/  LDG.E.U16 R13, desc[UR16][R48.64] ;  /* 0x00000010300d7981 */ /* 0x000162000c1e1500 */
[-C--:B--2---:R-:W-:Y:S01]  /*0b90*/  LEA R44, P0, R91, R22.reuse, 0x2 ;  /* 0x000000165b2c7211 */ /* 0x084fe200078010ff */
[----:B------:R-:W-:Y:S01]  /*0ba0*/  IMAD.SHL.U32 R54, R89, 0x20, RZ ;  /* 0x0000002059367824 */ /* 0x000fe200078e00ff */
[----:B---3--:R-:W-:-:S02]  /*0bb0*/  LEA R46, P2, R92, R22, 0x7 ;  /* 0x000000165c2e7211 */ /* 0x008fc400078438ff */
[-C--:B------:R-:W-:Y:S01]  /*0bc0*/  LEA.HI.X R51, R62, R67.reuse, RZ, 0x1, P5 ;  /* 0x000000433e337211 */ /* 0x080fe200028f0cff */
[----:B------:R-:W-:Y:S01]  /*0bd0*/  IMAD.WIDE.U32 R52, R102, 0x2, R52 ;  /* 0x0000000266347825 */ /* 0x000fe200078e0034 */
[----:B------:R-:W-:Y:S01]  /*0be0*/  LOP3.LUT R76, R82, 0x4c, RZ, 0xfc, !PT ;  /* 0x0000004c524c7812 */ /* 0x000fe200078efcff */
[----:B------:R-:W5:Y:S01]  /*0bf0*/  LDG.E.U16 R16, desc[UR16][R16.64] ;  /* 0x0000001010107981 */ /* 0x000f62000c1e1500 */
[----:B------:R-:W-:Y:S01]  /*0c00*/  LEA.HI.X R33, R42, R67, RZ, 0x1, P3 ;  /* 0x000000432a217211 */ /* 0x000fe200018f0cff */
[----:B------:R-:W-:Y:S01]  /*0c10*/  IMAD.WIDE.U32 R14, R102, 0x2, R14 ;  /* 0x00000002660e7825 */ /* 0x000fe200078e000e */
[----:B------:R-:W-:Y:S02]  /*0c20*/  LEA R42, P3, R89, R66, 0x6 ;  /* 0x00000042592a7211 */ /* 0x000fe400078630ff */
[-C--:B------:R-:W-:Y:S01]  /*0c30*/  LEA.HI.X R45, R0, R23.reuse, RZ, 0x1, P0 ;  /* 0x00000017002d7211 */ /* 0x080fe200000f0cff */
[----:B----4-:R-:W-:Y:S01]  /*0c40*/  IMAD.SHL.U32 R84, R86, 0x40, RZ ;  /* 0x0000004056547824 */ /* 0x010fe200078e00ff */
[----:B------:R-:W-:Y:S01]  /*0c50*/  LEA.HI.X R47, R83, R23, RZ, 0x1, P2 ;  /* 0x00000017532f7211 */ /* 0x000fe200010f0cff */
[----:B------:R-:W-:Y:S01]  /*0c60*/  IMAD.WIDE.U32 R50, R102, 0x2, R50 ;  /* 0x0000000266327825 */ /* 0x000fe200078e0032 */
[----:B0-----:R-:W-:Y:S01]  /*0c70*/  LEA R48, P0, R86, R22, 0x7 ;  /* 0x0000001656307211 */ /* 0x001fe200078038ff */
[----:B------:R0:W5:Y:S01]  /*0c80*/  LDG.E.U16 R17, desc[UR16][R52.64] ;  /* 0x0000001034117981 */ /* 0x000162000c1e1500 */
[----:B------:R-:W-:Y:S01]  /*0c90*/  LOP3.LUT R79, R82, 0x64, RZ, 0xfc, !PT ;  /* 0x00000064524f7812 */ /* 0x000fe200078efcff */
[----:B------:R-:W-:Y:S01]  /*0ca0*/  IMAD.SHL.U32 R114, R76, 0x20, RZ ;  /* 0x000000204c727824 */ /* 0x000fe200078e00ff */
[----:B------:R-:W-:-:S02]  /*0cb0*/  LOP3.LUT R80, R82, 0x6c, RZ, 0xfc, !PT ;  /* 0x0000006c52507812 */ /* 0x000fc400078efcff */
[----:B------:R-:W-:Y:S01]  /*0cc0*/  LOP3.LUT R81, R82, 0x74, RZ, 0xfc, !PT ;  /* 0x0000007452517812 */ /* 0x000fe200078efcff */
[----:B------:R-:W-:Y:S01]  /*0cd0*/  IMAD.WIDE.U32 R18, R102, 0x2, R18 ;  /* 0x0000000266127825 */ /* 0x000fe200078e0012 */
[----:B------:R-:W-:Y:S01]  /*0ce0*/  LOP3.LUT R82, R82, 0x7c, RZ, 0xfc, !PT ;  /* 0x0000007c52527812 */ /* 0x000fe200078efcff */
[----:B------:R-:W5:Y:S01]  /*0cf0*/  LDG.E.U16 R14, desc[UR16][R14.64] ;  /* 0x000000100e0e7981 */ /* 0x000f62000c1e1500 */
[----:B------:R-:W-:Y:S01]  /*0d00*/  LEA.HI.X R43, R54, R67, RZ, 0x1, P3 ;  /* 0x00000043362b7211 */ /* 0x000fe200018f0cff */
[----:B------:R-:W-:Y:S01]  /*0d10*/  IMAD.WIDE.U32 R20, R102, 0x2, R20 ;  /* 0x0000000266147825 */ /* 0x000fe200078e0014 */
[----:B------:R-:W-:Y:S01]  /*0d20*/  LEA R54, P3, R76, R66, 0x6 ;  /* 0x000000424c367211 */ /* 0x000fe200078630ff */
[----:B------:R-:W5:Y:S01]  /*0d30*/  LDG.E.U16 R18, desc[UR16][R18.64] ;  /* 0x0000001012127981 */ /* 0x000f62000c1e1500 */
[----:B------:R-:W-:Y:S01]  /*0d40*/  LEA.HI.X R49, R84, R23, RZ, 0x1, P0 ;  /* 0x0000001754317211 */ /* 0x000fe200000f0cff */
[----:B0-----:R-:W-:Y:S01]  /*0d50*/  IMAD.WIDE.U32 R52, R102, 0x2, R46 ;  /* 0x0000000266347825 */ /* 0x001fe200078e002e */
[----:B------:R-:W-:Y:S01]  /*0d60*/  LEA R46, P0, R87, R22, 0x7 ;  /* 0x00000016572e7211 */ /* 0x000fe200078038ff */
[----:B------:R-:W5:Y:S01]  /*0d70*/  LDG.E.U16 R20, desc[UR16][R20.64] ;  /* 0x0000001014147981 */ /* 0x000f62000c1e1500 */
[-C--:B------:R-:W-:Y:S01]  /*0d80*/  LEA R60, P6, R79, R66.reuse, 0x6 ;  /* 0x000000424f3c7211 */ /* 0x080fe200078c30ff */
[----:B------:R-:W-:Y:S01]  /*0d90*/  IMAD.SHL.U32 R86, R87, 0x40, RZ ;  /* 0x0000004057567824 */ /* 0x000fe200078e00ff */
[CC--:B------:R-:W-:Y:S01]  /*0da0*/  LEA R62, P5, R80.reuse, R66.reuse, 0x6 ;  /* 0x00000042503e7211 */ /* 0x0c0fe200078a30ff */
[----:B------:R-:W-:Y:S01]  /*0db0*/  IMAD.SHL.U32 R106, R79, 0x20, RZ ;  /* 0x000000204f6a7824 */ /* 0x000fe200078e00ff */
[----:B------:R0:W5:Y:S01]  /*0dc0*/  LDG.E.U16 R15, desc[UR16][R50.64] ;  /* 0x00000010320f7981 */ /* 0x000162000c1e1500 */
[----:B------:R-:W-:Y:S01]  /*0dd0*/  IMAD.SHL.U32 R108, R80, 0x20, RZ ;  /* 0x00000020506c7824 */ /* 0x000fe200078e00ff */
[CC--:B------:R-:W-:Y:S01]  /*0de0*/  LEA R64, P4, R81.reuse, R66.reuse, 0x6 ;  /* 0x0000004251407211 */ /* 0x0c0fe200078830ff */
[----:B------:R-:W-:Y:S01]  /*0df0*/  IMAD.SHL.U32 R110, R81, 0x20, RZ ;  /* 0x00000020516e7824 */ /* 0x000fe200078e00ff */
[----:B------:R-:W-:Y:S01]  /*0e00*/  LEA.HI.X R55, R114, R67, RZ, 0x1, P3 ;  /* 0x0000004372377211 */ /* 0x000fe200018f0cff */
[----:B------:R-:W-:Y:S01]  /*0e10*/  IMAD.SHL.U32 R85, R88, 0x40, RZ ;  /* 0x0000004058557824 */ /* 0x000fe200078e00ff */
[----:B------:R-:W-:Y:S01]  /*0e20*/  LEA R66, P3, R82, R66, 0x6 ;  /* 0x0000004252427211 */ /* 0x000fe200078630ff */
[----:B------:R-:W-:Y:S01]  /*0e30*/  IMAD.WIDE.U32 R44, R102, 0x2, R44 ;  /* 0x00000002662c7825 */ /* 0x000fe200078e002c */
[----:B------:R-:W-:-:S02]  /*0e40*/  LEA.HI.X R47, R86, R23, RZ, 0x1, P0 ;  /* 0x00000017562f7211 */ /* 0x000fc400000f0cff */
[----:B0-----:R-:W-:Y:S01]  /*0e50*/  LEA R50, P2, R88, R22, 0x7 ;  /* 0x0000001658327211 */ /* 0x001fe200078438ff */
[----:B------:R-:W-:Y:S01]  /*0e60*/  IMAD.SHL.U32 R112, R82, 0x20, RZ ;  /* 0x0000002052707824 */ /* 0x000fe200078e00ff */
[-C--:B------:R-:W-:Y:S01]  /*0e70*/  LEA.HI.X R61, R106, R67.reuse, RZ, 0x1, P6 ;  /* 0x000000436a3d7211 */ /* 0x080fe200030f0cff */
[----:B------:R-:W5:Y:S01]  /*0e80*/  LDG.E.U16 R19, desc[UR16][R44.64] ;  /* 0x000000102c137981 */ /* 0x000f62000c1e1500 */
[-C--:B------:R-:W-:Y:S01]  /*0e90*/  LEA.HI.X R63, R108, R67.reuse, RZ, 0x1, P5 ;  /* 0x000000436c3f7211 */ /* 0x080fe200028f0cff */
[----:B------:R-:W-:Y:S01]  /*0ea0*/  IMAD.SHL.U32 R88, R4, 0x40, RZ ;  /* 0x0000004004587824 */ /* 0x000fe200078e00ff */
[----:B------:R-:W-:Y:S01]  /*0eb0*/  LEA.HI.X R65, R110, R67, RZ, 0x1, P4 ;  /* 0x000000436e417211 */ /* 0x000fe200020f0cff */
[----:B------:R0:W5:Y:S01]  /*0ec0*/  LDG.E.U16 R21, desc[UR16][R44.64+0x40] ;  /* 0x000040102c157981 */ /* 0x000162000c1e1500 */
[----:B------:R-:W-:Y:S01]  /*0ed0*/  LEA.HI.X R51, R85, R23, RZ, 0x1, P2 ;  /* 0x0000001755337211 */ /* 0x000fe200010f0cff */
[----:B------:R-:W-:Y:S01]  /*0ee0*/  IMAD.WIDE.U32 R36, R102, 0x2, R36 ;  /* 0x0000000266247825 */ /* 0x000fe200078e0024 */
[----:B------:R-:W-:-:S02]  /*0ef0*/  LEA.HI.X R67, R112, R67, RZ, 0x1, P3 ;  /* 0x0000004370437211 */ /* 0x000fc400018f0cff */
[-C--:B------:R-:W-:Y:S01]  /*0f00*/  LEA R4, P2, R4, R22.reuse, 0x7 ;  /* 0x0000001604047211 */ /* 0x080fe200078438ff */
[C---:B------:R-:W-:Y:S02]  /*0f10*/  IMAD.WIDE.U32 R38, R102.reuse, 0x2, R38 ;  /* 0x0000000266267825 */ /* 0x040fe400078e0026 */
[----:B------:R-:W5:Y:S01]  /*0f20*/  LDG.E.U16 R36, desc[UR16][R36.64] ;  /* 0x0000001024247981 */ /* 0x000f62000c1e1500 */
[CC--:B0-----:R-:W-:Y:S01]  /*0f30*/  LEA R44, P0, R5.reuse, R22.reuse, 0x7 ;  /* 0x00000016052c7211 */ /* 0x0c1fe200078038ff */
[----:B------:R-:W-:Y:S01]  /*0f40*/  IMAD.SHL.U32 R87, R5, 0x40, RZ ;  /* 0x0000004005577824 */ /* 0x000fe200078e00ff */
[C---:B------:R-:W-:Y:S01]  /*0f50*/  LEA R22, P3, R89.reuse, R22, 0x7 ;  /* 0x0000001659167211 */ /* 0x040fe200078638ff */
[----:B------:R-:W-:Y:S01]  /*0f60*/  IMAD.WIDE.U32 R46, R102, 0x2, R46 ;  /* 0x00000002662e7825 */ /* 0x000fe200078e002e */
[----:B------:R-:W5:Y:S03]  /*0f70*/  LDG.E.U16 R38, desc[UR16][R38.64] ;  /* 0x0000001026267981 */ /* 0x000f66000c1e1500 */
[----:B------:R-:W-:Y:S01]  /*0f80*/  IMAD.SHL.U32 R89, R89, 0x40, RZ ;  /* 0x0000004059597824 */ /* 0x000fe200078e00ff */
[-C--:B------:R-:W-:Y:S01]  /*0f90*/  LEA.HI.X R45, R87, R23.reuse, RZ, 0x1, P0 ;  /* 0x00000017572d7211 */ /* 0x080fe200000f0cff */
[----:B------:R-:W5:Y:S01]  /*0fa0*/  LDG.E.U16 R37, desc[UR16][R46.64] ;  /* 0x000000102e257981 */ /* 0x000f62000c1e1500 */
[----:B------:R-:W-:-:S02]  /*0fb0*/  LEA.HI.X R5, R88, R23, RZ, 0x1, P2 ;  /* 0x0000001758057211 */ /* 0x000fc400010f0cff */
[----:B------:R-:W-:Y:S01]  /*0fc0*/  LEA.HI.X R23, R89, R23, RZ, 0x1, P3 ;  /* 0x0000001759177211 */ /* 0x000fe200018f0cff */
[----:B------:R0:W5:Y:S01]  /*0fd0*/  LDG.E.U16 R39, desc[UR16][R46.64+0x40] ;  /* 0x000040102e277981 */ /* 0x000162000c1e1500 */
[----:B------:R-:W-:-:S04]  /*0fe0*/  IMAD.WIDE.U32 R28, R102, 0x2, R28 ;  /* 0x00000002661c7825 */ /* 0x000fc800078e001c */
[C---:B------:R-:W-:Y:S02]  /*0ff0*/  IMAD.WIDE.U32 R30, R102.reuse, 0x2, R30 ;  /* 0x00000002661e7825 */ /* 0x040fe400078e001e */
[----:B------:R2:W5:Y:S02]  /*1000*/  LDG.E.U16 R28, desc[UR16][R28.64] ;  /* 0x000000101c1c7981 */ /* 0x000564000c1e1500 */
[C---:B------:R-:W-:Y:S01]  /*1010*/  IMAD.WIDE.U32 R32, R102.reuse, 0x2, R32 ;  /* 0x0000000266207825 */ /* 0x040fe200078e0020 */
[--C-:B0-----:R-:W-:Y:S01]  /*1020*/  SHF.R.S32.HI R47, RZ, 0x6, R90.reuse ;  /* 0x00000006ff2f7819 */ /* 0x101fe2000001145a */
[----:B------:R2:W5:Y:S01]  /*1030*/  LDG.E.U16 R30, desc[UR16][R30.64] ;  /* 0x000000101e1e7981 */ /* 0x000562000c1e1500 */
[----:B------:R-:W-:Y:S01]  /*1040*/  SHF.R.U32.HI R46, RZ, 0x5, R90 ;  /* 0x00000005ff2e7819 */ /* 0x000fe2000001165a */
[C---:B------:R-:W-:Y:S01]  /*1050*/  IMAD.WIDE.U32 R34, R102.reuse, 0x2, R34 ;  /* 0x0000000266227825 */ /* 0x040fe200078e0022 */
[----:B------:R-:W-:Y:S01]  /*1060*/  SGXT R47, R47, 0x1 ;  /* 0x000000012f2f781a */ /* 0x000fe20000000200 */
[----:B------:R2:W5:Y:S02]  /*1070*/  LDG.E.U16 R32, desc[UR16][R32.64] ;  /* 0x0000001020207981 */ /* 0x000564000c1e1500 */
[----:B------:R-:W-:-:S04]  /*1080*/  IMAD.WIDE.U32 R24, R102, 0x2, R24 ;  /* 0x0000000266187825 */ /* 0x000fc800078e0018 */
[----:B------:R-:W-:-:S04]  /*1090*/  IMAD.WIDE.U32 R26, R102, 0x2, R26 ;  /* 0x00000002661a7825 */ /* 0x000fc800078e001a */
[----:B------:R-:W-:-:S04]  /*10a0*/  IMAD.WIDE.U32 R40, R102, 0x2, R40 ;  /* 0x0000000266287825 */ /* 0x000fc800078e0028 */
[----:B------:R-:W-:Y:S01]  /*10b0*/  IMAD.WIDE.U32 R42, R102, 0x2, R42 ;  /* 0x00000002662a7825 */ /* 0x000fe200078e002a */
[----:B------:R-:W-:Y:S01]  /*10c0*/  R2UR UR12, R46 ;  /* 0x000000002e0c72ca */ /* 0x000fe200000e0000 */
[----:B------:R2:W5:Y:S02]  /*10d0*/  LDG.E.U16 R34, desc[UR16][R34.64] ;  /* 0x0000001022227981 */ /* 0x000564000c1e1500 */
[----:B------:R-:W-:-:S04]  /*10e0*/  IMAD.WIDE.U32 R54, R102, 0x2, R54 ;  /* 0x0000000266367825 */ /* 0x000fc800078e0036 */
[C---:B------:R-:W-:Y:S01]  /*10f0*/  IMAD.WIDE.U32 R56, R102.reuse, 0x2, R56 ;  /* 0x0000000266387825 */ /* 0x040fe200078e0038 */
[----:B------:R2:W5:Y:S03]  /*1100*/  LDG.E.U16 R24, desc[UR16][R24.64] ;  /* 0x0000001018187981 */ /* 0x000566000c1e1500 */
[C---:B------:R-:W-:Y:S01]  /*1110*/  IMAD.WIDE.U32 R58, R102.reuse, 0x2, R58 ;  /* 0x00000002663a7825 */ /* 0x040fe200078e003a */
[----:B------:R2:W5:Y:S03]  /*1120*/  LDG.E.U16 R26, desc[UR16][R26.64] ;  /* 0x000000101a1a7981 */ /* 0x000566000c1e1500 */
[C---:B------:R-:W-:Y:S01]  /*1130*/  IMAD.WIDE.U32 R60, R102.reuse, 0x2, R60 ;  /* 0x00000002663c7825 */ /* 0x040fe200078e003c */
[----:B------:R2:W5:Y:S03]  /*1140*/  LDG.E.U16 R40, desc[UR16][R40.64] ;  /* 0x0000001028287981 */ /* 0x000566000c1e1500 */
[C---:B------:R-:W-:Y:S01]  /*1150*/  IMAD.WIDE.U32 R62, R102.reuse, 0x2, R62 ;  /* 0x00000002663e7825 */ /* 0x040fe200078e003e */
[----:B------:R2:W5:Y:S03]  /*1160*/  LDG.E.U16 R42, desc[UR16][R42.64] ;  /* 0x000000102a2a7981 */ /* 0x000566000c1e1500 */
[----:B------:R-:W-:-:S04]  /*1170*/  IMAD.WIDE.U32 R64, R102, 0x2, R64 ;  /* 0x0000000266407825 */ /* 0x000fc800078e0040 */
[----:B------:R-:W-:-:S04]  /*1180*/  IMAD.WIDE.U32 R66, R102, 0x2, R66 ;  /* 0x0000000266427825 */ /* 0x000fc800078e0042 */
[----:B------:R-:W-:-:S04]  /*1190*/  IMAD.WIDE.U32 R48, R102, 0x2, R48 ;  /* 0x0000000266307825 */ /* 0x000fc800078e0030 */
[C---:B------:R-:W-:Y:S01]  /*11a0*/  IMAD.WIDE.U32 R50, R102.reuse, 0x2, R50 ;  /* 0x0000000266327825 */ /* 0x040fe200078e0032 */
[----:B------:R2:W5:Y:S03]  /*11b0*/  LDG.E.U16 R29, desc[UR16][R48.64] ;  /* 0x00000010301d7981 */ /* 0x000566000c1e1500 */
[C---:B------:R-:W-:Y:S01]  /*11c0*/  IMAD.WIDE.U32 R44, R102.reuse, 0x2, R44 ;  /* 0x00000002662c7825 */ /* 0x040fe200078e002c */
[----:B------:R2:W5:Y:S03]  /*11d0*/  LDG.E.U16 R31, desc[UR16][R48.64+0x40] ;  /* 0x00004010301f7981 */ /* 0x000566000c1e1500 */
[C---:B------:R-:W-:Y:S01]  /*11e0*/  IMAD.WIDE.U32 R4, R102.reuse, 0x2, R4 ;  /* 0x0000000266047825 */ /* 0x040fe200078e0004 */
[----:B------:R2:W5:Y:S03]  /*11f0*/  LDG.E.U16 R33, desc[UR16][R50.64] ;  /* 0x0000001032217981 */ /* 0x000566000c1e1500 */
[----:B------:R-:W-:Y:S01]  /*1200*/  IMAD.WIDE.U32 R22, R102, 0x2, R22 ;  /* 0x0000000266167825 */ /* 0x000fe200078e0016 */
[----:B------:R2:W5:Y:S01]  /*1210*/  LDG.E.U16 R35, desc[UR16][R50.64+0x40] ;  /* 0x0000401032237981 */ /* 0x000562000c1e1500 */
[----:B------:R-:W-:-:S02]  /*1220*/  LOP3.LUT R47, R47, 0x90, RZ, 0xc0, !PT ;  /* 0x000000902f2f7812 */ /* 0x000fc400078ec0ff */
[----:B------:R-:W-:Y:S01]  /*1230*/  IMAD.SHL.U32 R46, R90, 0x2, RZ ;  /* 0x000000025a2e7824 */ /* 0x000fe200078e00ff */
[----:B------:R2:W5:Y:S01]  /*1240*/  LDG.E.U16 R54, desc[UR16][R54.64] ;  /* 0x0000001036367981 */ /* 0x000562000c1e1500 */
[----:B-1----:R-:W-:-:S03]  /*1250*/  R2UR UR15, R93 ;  /* 0x000000005d0f72ca */ /* 0x002fc600000e0000 */
[----:B------:R2:W5:Y:S01]  /*1260*/  LDG.E.U16 R56, desc[UR16][R56.64] ;  /* 0x0000001038387981 */ /* 0x000562000c1e1500 */
[----:B------:R-:W-:-:S03]  /*1270*/  LOP3.LUT R47, R47, 0x7e, R46, 0x78, !PT ;  /* 0x0000007e2f2f7812 */ /* 0x000fc600078e782e */
[----:B------:R2:W5:Y:S04]  /*1280*/  LDG.E.U16 R58, desc[UR16][R58.64] ;  /* 0x000000103a3a7981 */ /* 0x000568000c1e1500 */
        /* <DEDUP_REMOVED lines=11> */
[----:B------:R2:W5:Y:S01]  /*1340*/  LDG.E.U16 R51, desc[UR16][R22.64+0x40] ;  /* 0x0000401016337981 */ /* 0x000562000c1e1500 */
[----:B------:R-:W-:Y:S05]  /*1350*/  @P1 BRA `(.L_x_5) ;  /* 0x0000000000181947 */ /* 0x000fea0003800000 */
[----:B------:R-:W-:Y:S01]  /*1360*/  ELECT P0, URZ, PT ;  /* 0x0000000000ff782f */ /* 0x000fe20003800000 */
[----:B--2---:R-:W-:Y:S01]  /*1370*/  IMAD.MOV.U32 R4, RZ, RZ, 0x1 ;  /* 0x00000001ff047424 */ /* 0x004fe200078e00ff */
[----:B------:R-:W-:Y:S01]  /*1380*/  UMOV UR4, 0x40 ;  /* 0x0000004000047882 */ /* 0x000fe20000000000 */
[----:B------:R-:W-:Y:S01]  /*1390*/  UVIRTCOUNT.DEALLOC.SMPOOL 0x80 ;  /* 0x000000800000784c */ /* 0x000fe20000000000 */
[----:B------:R-:W-:-:S09]  /*13a0*/  ULEA UR4, UR13, UR4, 0x18 ;  /* 0x000000040d047291 */ /* 0x000fd2000f8ec0ff */
[----:B------:R0:W-:Y:S03]  /*13b0*/  @P0 STS.U8 [UR4], R4 ;  /* 0x00000004ff000988 */ /* 0x0001e60008000004 */
.L_x_5:
[C---:B------:R-:W-:Y:S01]  /*13c0*/  LOP3.LUT P2, RZ, R90.reuse, 0x7f, RZ, 0xc0, !PT ;  /* 0x0000007f5aff7812 */ /* 0x040fe2000784c0ff */
[----:B-----5:R1:W-:Y:S01]  /*13d0*/  STS.U16 [R47+UR14+0x1200], R7 ;  /* 0x001200072f007988 */ /* 0x0203e2000800040e */
[----:B------:R-:W-:Y:S01]  /*13e0*/  UMOV UR4, 0x1 ;  /* 0x0000000100047882 */ /* 0x000fe20000000000 */
[----:B------:R-:W-:Y:S02]  /*13f0*/  SHF.R.U32.HI R92, RZ, 0x1, R91 ;  /* 0x00000001ff5c7819 */ /* 0x000fe4000001165b */
[----:B------:R3:W-:Y:S01]  /*1400*/  STS.U16 [R47+UR14+0x200], R6 ;  /* 0x000200062f007988 */ /* 0x0007e2000800040e */
[----:B--2---:R-:W-:Y:S02]  /*1410*/  LOP3.LUT R5, R47, 0x20, RZ, 0x3c, !PT ;  /* 0x000000202f057812 */ /* 0x004fe400078e3cff */
[----:B0-----:R-:W-:Y:S01]  /*1420*/  LOP3.LUT R4, R90, 0x7f, RZ, 0xc0, !PT ;  /* 0x0000007f5a047812 */ /* 0x001fe200078ec0ff */
[----:B------:R0:W-:Y:S01]  /*1430*/  STS.U16 [R47+UR14+0x400], R8 ;  /* 0x000400082f007988 */ /* 0x0001e2000800040e */
[----:B-1----:R-:W-:-:S03]  /*1440*/  IMAD R7, R91, 0x2, R102 ;  /* 0x000000025b077824 */ /* 0x002fc600078e0266 */
[----:B------:R-:W-:Y:S01]  /*1450*/  VOTEU.ALL UP0, P2 ;  /* 0x0000000000ff7886 */ /* 0x000fe20001000000 */
[----:B------:R-:W-:Y:S01]  /*1460*/  VOTEU.ALL UP1, P2 ;  /* 0x0000000000ff7886 */ /* 0x000fe20001020000 */
[----:B------:R-:W-:Y:S01]  /*1470*/  IMAD.SHL.U32 R7, R7, 0x2, RZ ;  /* 0x0000000207077824 */ /* 0x000fe200078e00ff */
[----:B------:R0:W-:Y:S02]  /*1480*/  STS.U16 [R47+UR14+0x600], R10 ;  /* 0x0006000a2f007988 */ /* 0x0001e4000800040e */
[----:B------:R-:W-:-:S04]  /*1490*/  @!UP0 UIADD3 UR4, UPT, UPT, -UR4, 0x100000, URZ ;  /* 0x0010000004048890 */ /* 0x000fc8000fffe1ff */
[----:B------:R-:W-:Y:S02]  /*14a0*/  @!UP0 USHF.L.U32 UR5, UR4, 0xb, URZ ;  /* 0x0000000b04058899 */ /* 0x000fe400080006ff */
[----:B------:R-:W-:Y:S02]  /*14b0*/  @!UP0 USHF.L.U32 UR4, UR4, 0x1, URZ ;  /* 0x0000000104048899 */ /* 0x000fe400080006ff */
[----:B------:R-:W-:Y:S01]  /*14c0*/  UISETP.NE.U32.AND UP0, UPT, UR12, URZ, UPT ;  /* 0x000000ff0c00728c */ /* 0x000fe2000bf05070 */
[----:B---3--:R-:W-:Y:S01]  /*14d0*/  LOP3.LUT R6, R7, R92, RZ, 0x3c, !PT ;  /* 0x0000005c07067212 */ /* 0x008fe200078e3cff */
[----:B------:R0:W-:Y:S04]  /*14e0*/  STS.U16 [R47+UR14+0x800], R12 ;  /* 0x0008000c2f007988 */ /* 0x0001e8000800040e */
        /* <DEDUP_REMOVED lines=10> */
[----:B------:R0:W-:Y:S04]  /*1590*/  STS.U16 [R47+UR14], R101 ;  /* 0x000000652f007988 */ /* 0x0001e8000800040e */
        /* <DEDUP_REMOVED lines=31> */
[----:B------:R0:W-:Y:S01]  /*1790*/  STS.U16 [R6+UR14+0x2e00], R51 ;  /* 0x002e003306007988 */ /* 0x0001e2000800040e */
[----:B------:R1:W-:Y:S06]  /*17a0*/  MEMBAR.ALL.CTA ;  /* 0x0000000000007992 */ /* 0x0003ec0000008000 */
[----:B-1----:R-:W-:Y:S04]  /*17b0*/  FENCE.VIEW.ASYNC.S ;  /* 0x00000000000073c6 */ /* 0x002fe80000000000 */
[----:B------:R-:W1:Y:S02]  /*17c0*/  FENCE.VIEW.ASYNC.S ;  /* 0x00000000000073c6 */ /* 0x000e640000000000 */
[----:B-1----:R0:W1:Y:S02]  /*17d0*/  @!UP1 SYNCS.EXCH.64 URZ, [UR14+0x3000], UR4 ;  /* 0x003000040eff95b2 */ /* 0x0020640008000100 */
[----:B-1----:R-:W-:Y:S06]  /*17e0*/  BAR.SYNC.DEFER_BLOCKING 0x0 ;  /* 0x0000000000007b1d */ /* 0x002fec0000010000 */
[----:B0-----:R-:W-:Y:S05]  /*17f0*/  BRA.U UP0, `(.L_x_6) ;  /* 0x0000000100587547 */ /* 0x001fea000b800000 */
[----:B------:R-:W-:Y:S02]  /*1800*/  UIADD3 UR4, UPT, UPT, UR14, 0x2000, URZ ;  /* 0x000020000e047890 */ /* 0x000fe4000fffe0ff */
[----:B------:R-:W-:Y:S02]  /*1810*/  USHF.R.U32.HI UR5, URZ, 0x4, UR14 ;  /* 0x00000004ff057899 */ /* 0x000fe4000801160e */
[----:B------:R-:W-:Y:S02]  /*1820*/  USHF.R.U32.HI UR6, URZ, 0x4, UR4 ;  /* 0x00000004ff067899 */ /* 0x000fe40008011604 */
[----:B------:R-:W-:Y:S02]  /*1830*/  USGXT.U32 UR4, UR5, 0xe ;  /* 0x0000000e0504789a */ /* 0x000fe40008000000 */
[----:B------:R-:W-:Y:S01]  /*1840*/  USGXT.U32 UR6, UR6, 0xe ;  /* 0x0000000e0606789a */ /* 0x000fe20008000000 */
[----:B------:R-:W-:Y:S01]  /*1850*/  UMOV UR8, 0xfffffffe ;  /* 0xfffffffe00087882 */ /* 0x000fe20000000000 */
[----:B------:R-:W-:Y:S01]  /*1860*/  UMOV UR9, 0x7fffbfdf ;  /* 0x7fffbfdf00097882 */ /* 0x000fe20000000000 */
[----:B------:R-:W-:Y:S01]  /*1870*/  UMOV UR10, 0x80 ;  /* 0x00000080000a7882 */ /* 0x000fe20000000000 */
[----:B------:R-:W-:Y:S01]  /*1880*/  UMOV UR11, 0x40004040 ;  /* 0x40004040000b7882 */ /* 0x000fe20000000000 */
[----:B------:R-:W-:Y:S01]  /*1890*/  UMOV UR5, URZ ;  /* 0x000000ff00057c82 */ /* 0x000fe20008000000 */
[----:B------:R-:W-:Y:S01]  /*18a0*/  UMOV UR7, URZ ;  /* 0x000000ff00077c82 */ /* 0x000fe20008000000 */
[----:B------:R-:W-:-:S02]  /*18b0*/  UIADD3.64 UR8, UPT, UPT, UR4, -UR8, URZ ;  /* 0x8000000804087297 */ /* 0x000fc4000fffe0ff */
[----:B------:R-:W-:Y:S01]  /*18c0*/  UIADD3.64 UR10, UPT, UPT, UR6, UR10, URZ ;  /* 0x0000000a060a7297 */ /* 0x000fe2000fffe0ff */
[----:B------:R-:W-:Y:S01]  /*18d0*/  UMOV UR18, 0x0 ;  /* 0x0000000000127882 */ /* 0x000fe20000000000 */
[----:B------:R-:W-:Y:S01]  /*18e0*/  UMOV UR19, 0x8110490 ;  /* 0x0811049000137882 */ /* 0x000fe20000000000 */
[----:B------:R-:W-:Y:S01]  /*18f0*/  UMOV UR5, 0x80004020 ;  /* 0x8000402000057882 */ /* 0x000fe20000000000 */
[----:B------:R-:W-:Y:S01]  /*1900*/  UMOV UR7, 0x40004040 ;  /* 0x4000404000077882 */ /* 0x000fe20000000000 */
[----:B------:R-:W-:Y:S01]  /*1910*/  UMOV UR20, 0x0 ;  /* 0x0000000000147882 */ /* 0x000fe20000000000 */
[----:B------:R-:W-:Y:S01]  /*1920*/  UMOV UR21, 0x8110490 ;  /* 0x0811049000157882 */ /* 0x000fe20000000000 */
[----:B------:R0:W-:Y:S02]  /*1930*/  UTCHMMA gdesc[UR4], gdesc[UR6], tmem[UR15], tmem[UR18], idesc[UR19], !UPT ;  /* 0x00ff1206040075ea */ /* 0x0001e4000f80000f */
[----:B------:R0:W-:Y:S01]  /*1940*/  UTCHMMA gdesc[UR8], gdesc[UR10], tmem[UR15], tmem[UR20], idesc[UR21], UPT ;  /* 0x00ff140a080075ea */ /* 0x0001e2000b80000f */
[----:B------:R-:W-:-:S02]  /*1950*/  NOP ;  /* 0x0000000000007918 */ /* 0x000fc40000000000 */
.L_x_6:
[----:B------:R-:W-:Y:S02]  /*1960*/  ELECT P0, URZ, PT ;  /* 0x0000000000ff782f */ /* 0x000fe40003800000 */
[----:B------:R-:W-:Y:S01]  /*1970*/  SHF.R.S32.HI R101, RZ, 0x3, R90 ;  /* 0x00000003ff657819 */ /* 0x000fe2000001145a */
[----:B0-----:R-:W-:Y:S01]  /*1980*/  UIADD3 UR4, UPT, UPT, UR14, 0x3000, URZ ;  /* 0x000030000e047890 */ /* 0x001fe2000fffe0ff */
[----:B------:R-:W-:Y:S01]  /*1990*/  ISETP.LT.U32.AND P0, PT, R4, 0x20, P0 ;  /* 0x000000200400780c */ /* 0x000fe20000701070 */
[----:B------:R-:W-:-:S12]  /*19a0*/  UMOV UR5, URZ ;  /* 0x000000ff00057c82 */ /* 0x000fd80008000000 */
[----:B------:R-:W-:Y:S01]  /*19b0*/  VOTEU.ANY UP0, P0 ;  /* 0x0000000000ff7886 */ /* 0x000fe20000000100 */
[----:B------:R-:W-:-:S04]  /*19c0*/  VOTEU.ANY UP1, P0 ;  /* 0x0000000000ff7886 */ /* 0x000fc80000020100 */
[----:B------:R-:W-:Y:S01]  /*19d0*/  @UP0 UMOV UR5, UR4 ;  /* 0x0000000400050c82 */ /* 0x000fe20008000000 */
[----:B------:R-:W-:Y:S01]  /*19e0*/  USHF.L.U32 UR4, UR12, 0x15, URZ ;  /* 0x000000150c047899 */ /* 0x000fe200080006ff */
[----:B------:R0:W-:Y:S01]  /*19f0*/  @UP1 UTCBAR [UR5], URZ ;  /* 0x000000ff050013e9 */ /* 0x0001e200080000ff */
[----:B------:R-:W-:Y:S02]  /*1a00*/  BAR.SYNC.DEFER_BLOCKING 0x0 ;  /* 0x0000000000007b1d */ /* 0x000fe40000010000 */
[----:B------:R-:W-:-:S04]  /*1a10*/  ULOP3.LUT UR4, UR4, 0x600000, URZ, 0xc0, !UPT ;  /* 0x0060000004047892 */ /* 0x000fc8000f8ec0ff */
[----:B------:R-:W-:Y:S01]  /*1a20*/  UIADD3 UR4, UPT, UPT, UR15, UR4, URZ ;  /* 0x000000040f047290 */ /* 0x000fe2000fffe0ff */
[----:B------:R-:W1:Y:S02]  /*1a30*/  SYNCS.PHASECHK.TRANS64.TRYWAIT P0, [UR14+0x3000], RZ ;  /* 0x003000ffff0075a7 */ /* 0x000e64000800110e */
[----:B01----:R-:W-:Y:S09]  /*1a40*/  @!P0 BRA `(.L_x_7) ;  /* 0x0000001000fc8947 */ /* 0x003ff20003800000 */
.L_x_11:
[----:B------:R-:W-:Y:S01]  /*1a50*/  BAR.SYNC.DEFER_BLOCKING 0x0 ;  /* 0x0000000000007b1d */ /* 0x000fe20000010000 */
[C---:B------:R-:W-:Y:S01]  /*1a60*/  LOP3.LUT R104, R90.reuse, 0x7, RZ, 0xc0, !PT ;  /* 0x000000075a687812 */ /* 0x040fe200078ec0ff */
[----:B------:R-:W-:Y:S01]  /*1a70*/  IMAD.SHL.U32 R93, R90, 0x10, RZ ;  /* 0x000000105a5d7824 */ /* 0x000fe200078e00ff */
[----:B------:R-:W-:Y:S01]  /*1a80*/  SGXT R101, R101, 0x1 ;  /* 0x000000016565781a */ /* 0x000fe20000000200 */
[----:B------:R-:W-:Y:S02]  /*1a90*/  IMAD.SHL.U32 R107, R0, 0x4, RZ ;  /* 0x00000004006b7824 */ /* 0x000fe400078e00ff */
[----:B------:R-:W-:Y:S01]  /*1aa0*/  IMAD R91, R91, 0x4, R104 ;  /* 0x000000045b5b7824 */ /* 0x000fe200078e0268 */
[----:B------:R-:W-:Y:S01]  /*1ab0*/  LOP3.LUT R101, R92, 0x2040, R101, 0xf8, !PT ;  /* 0x000020405c657812 */ /* 0x000fe200078ef865 */
[----:B------:R-:W0:Y:S01]  /*1ac0*/  LDTM.x64 R4, tmem[UR4] ;  /* 0x00000004000479ee */ /* 0x000e220008340000 */
[----:B------:R-:W-:Y:S01]  /*1ad0*/  LOP3.LUT R93, R93, 0x7f0, RZ, 0xc0, !PT ;  /* 0x000007f05d5d7812 */ /* 0x000fe200078ec0ff */
[----:B------:R-:W-:Y:S01]  /*1ae0*/  IMAD.SHL.U32 R92, R91, 0x10, RZ ;  /* 0x000000105b5c7824 */ /* 0x000fe200078e00ff */
[----:B------:R-:W1:Y:S01]  /*1af0*/  LDCU.64 UR4, c[0x0][0x390] ;  /* 0x00007200ff0477ac */ /* 0x000e620008000a00 */
[----:B------:R-:W-:-:S02]  /*1b00*/  IMAD.SHL.U32 R91, R90, 0x8, RZ ;  /* 0x000000085a5b7824 */ /* 0x000fc400078e00ff */
[----:B------:R-:W-:Y:S01]  /*1b10*/  IMAD R90, R104, 0x800, R93 ;  /* 0x00000800685a7824 */ /* 0x000fe200078e025d */
[----:B------:R-:W-:Y:S01]  /*1b20*/  LOP3.LUT R101, R101, R92, RZ, 0x3c, !PT ;  /* 0x0000005c65657212 */ /* 0x000fe200078e3cff */
[----:B------:R-:W-:Y:S01]  /*1b30*/  IMAD.SHL.U32 R0, R100, 0x40, RZ ;  /* 0x0000004064007824 */ /* 0x000fe200078e00ff */
[----:B------:R-:W-:Y:S01]  /*1b40*/  LOP3.LUT R92, R91, 0x80, RZ, 0xc0, !PT ;  /* 0x000000805b5c7812 */ /* 0x000fe200078ec0ff */
[----:B------:R-:W-:Y:S01]  /*1b50*/  IMAD.SHL.U32 R110, R69, 0x40, RZ ;  /* 0x00000040456e7824 */ /* 0x000fe200078e00ff */
[----:B------:R-:W-:Y:S01]  /*1b60*/  LOP3.LUT R91, R90, 0x10, RZ, 0x3c, !PT ;  /* 0x000000105a5b7812 */ /* 0x000fe200078e3cff */
[----:B------:R-:W-:Y:S01]  /*1b70*/  IMAD.SHL.U32 R102, R102, 0x4, RZ ;  /* 0x0000000466667824 */ /* 0x000fe200078e00ff */
[----:B------:R-:W-:Y:S01]  /*1b80*/  IADD3 R92, PT, PT, R101, UR14, R92 ;  /* 0x0000000e655c7c10 */ /* 0x000fe2000fffe05c */
[----:B------:R-:W-:Y:S01]  /*1b90*/  IMAD.SHL.U32 R108, R77, 0x40, RZ ;  /* 0x000000404d6c7824 */ /* 0x000fe200078e00ff */
[C---:B------:R-:W-:Y:S01]  /*1ba0*/  LOP3.LUT R93, R90.reuse, 0x20, RZ, 0x3c, !PT ;  /* 0x000000205a5d7812 */ /* 0x040fe200078e3cff */
[----:B------:R-:W0:Y:S01]  /*1bb0*/  @!P2 SYNCS.CCTL.IV [UR14+0x3000] ;  /* 0x00300000ff00a9b1 */ /* 0x000e22000800000e */
[----:B------:R-:W-:Y:S01]  /*1bc0*/  NOP ;  /* 0x0000000000007918 */ /* 0x000fe20000000000 */
[----:B0-----:R-:W-:Y:S01]  /*1bd0*/  BAR.SYNC.DEFER_BLOCKING 0x0 ;  /* 0x0000000000007b1d */ /* 0x001fe20000010000 */
[----:B------:R-:W-:-:S02]  /*1be0*/  LOP3.LUT R101, R90, 0x30, RZ, 0x3c, !PT ;  /* 0x000000305a657812 */ /* 0x000fc400078e3cff */
[C---:B------:R-:W-:Y:S02]  /*1bf0*/  LOP3.LUT R103, R90.reuse, 0x40, RZ, 0x3c, !PT ;  /* 0x000000405a677812 */ /* 0x040fe400078e3cff */
[C---:B------:R-:W-:Y:S02]  /*1c00*/  LOP3.LUT R104, R90.reuse, 0x50, RZ, 0x3c, !PT ;  /* 0x000000505a687812 */ /* 0x040fe400078e3cff */
[C---:B------:R-:W-:Y:S02]  /*1c10*/  LOP3.LUT R105, R90.reuse, 0x60, RZ, 0x3c, !PT ;  /* 0x000000605a697812 */ /* 0x040fe400078e3cff */
[----:B------:R-:W-:Y:S02]  /*1c20*/  LOP3.LUT R106, R90, 0x70, RZ, 0x3c, !PT ;  /* 0x000000705a6a7812 */ /* 0x000fe400078e3cff */
[----:B-1----:R-:W-:Y:S01]  /*1c30*/  LEA R111, P0, R100, UR4, 0x8 ;  /* 0x00000004646f7c11 */ /* 0x002fe2000f8040ff */
[----:B------:R-:W-:-:S03]  /*1c40*/  IMAD.SHL.U32 R100, R79, 0x40, RZ ;  /* 0x000000404f647824 */ /* 0x000fc600078e00ff */
[----:B------:R-:W-:Y:S01]  /*1c50*/  LEA.HI.X R0, R0, UR5, RZ, 0x2, P0 ;  /* 0x0000000500007c11 */ /* 0x000fe200080f14ff */
[----:B------:R-:W-:Y:S04]  /*1c60*/  STS.128 [R90+UR14], R4 ;  /* 0x000000045a007988 */ /* 0x000fe80008000c0e */
[----:B------:R-:W-:Y:S04]  /*1c70*/  STS.128 [R91+UR14], R8 ;  /* 0x000000085b007988 */ /* 0x000fe80008000c0e */
[----:B------:R-:W-:Y:S04]  /*1c80*/  STS.128 [R93+UR14], R12 ;  /* 0x0000000c5d007988 */ /* 0x000fe80008000c0e */
[----:B------:R-:W-:Y:S04]  /*1c90*/  STS.128 [R101+UR14], R16 ;  /* 0x0000001065007988 */ /* 0x000fe80008000c0e */
[----:B------:R-:W-:Y:S04]  /*1ca0*/  STS.128 [R103+UR14], R20 ;  /* 0x0000001467007988 */ /* 0x000fe80008000c0e */
[----:B------:R-:W-:Y:S04]  /*1cb0*/  STS.128 [R104+UR14], R24 ;  /* 0x0000001868007988 */ /* 0x000fe80008000c0e */
[----:B------:R-:W-:Y:S04]  /*1cc0*/  STS.128 [R105+UR14], R28 ;  /* 0x0000001c69007988 */ /* 0x000fe80008000c0e */
[----:B------:R-:W-:Y:S01]  /*1cd0*/  STS.128 [R106+UR14], R32 ;  /* 0x000000206a007988 */ /* 0x000fe20008000c0e */
[----:B------:R-:W-:Y:S06]  /*1ce0*/  BAR.SYNC.DEFER_BLOCKING 0x0 ;  /* 0x0000000000007b1d */ /* 0x000fec0000010000 */
[----:B------:R-:W0:Y:S04]  /*1cf0*/  LDSM.16.M88.4 R4, [R92] ;  /* 0x000000005c04783b */ /* 0x000e280000000200 */
[----:B------:R-:W-:Y:S04]  /*1d00*/  LDSM.16.M88.4 R8, [R92+0x100] ;  /* 0x000100005c08783b */ /* 0x000fe80000000200 */
[----:B------:R-:W-:Y:S04]  /*1d10*/  LDSM.16.M88.4 R12, [R92+0x200] ;  /* 0x000200005c0c783b */ /* 0x000fe80000000200 */
[----:B------:R-:W-:Y:S04]  /*1d20*/  LDSM.16.M88.4 R16, [R92+0x300] ;  /* 0x000300005c10783b */ /* 0x000fe80000000200 */
[----:B------:R-:W-:Y:S04]  /*1d30*/  LDSM.16.M88.4 R20, [R92+0x400] ;  /* 0x000400005c14783b */ /* 0x000fe80000000200 */
[----:B------:R-:W-:Y:S04]  /*1d40*/  LDSM.16.M88.4 R24, [R92+0x500] ;  /* 0x000500005c18783b */ /* 0x000fe80000000200 */
[----:B------:R-:W-:Y:S04]  /*1d50*/  LDSM.16.M88.4 R28, [R92+0x600] ;  /* 0x000600005c1c783b */ /* 0x000fe80000000200 */
[----:B------:R-:W-:Y:S01]  /*1d60*/  LDSM.16.M88.4 R32, [R92+0x700] ;  /* 0x000700005c20783b */ /* 0x000fe20000000200 */
[----:B------:R-:W-:Y:S06]  /*1d70*/  BAR.SYNC.DEFER_BLOCKING 0x0 ;  /* 0x0000000000007b1d */ /* 0x000fec0000010000 */
[----:B------:R1:W-:Y:S04]  /*1d80*/  STS.128 [R90+UR14], R36 ;  /* 0x000000245a007988 */ /* 0x0003e80008000c0e */
[----:B------:R2:W-:Y:S04]  /*1d90*/  STS.128 [R91+UR14], R40 ;  /* 0x000000285b007988 */ /* 0x0005e80008000c0e */
[----:B------:R3:W-:Y:S04]  /*1da0*/  STS.128 [R93+UR14], R44 ;  /* 0x0000002c5d007988 */ /* 0x0007e80008000c0e */
[----:B------:R-:W-:Y:S04]  /*1db0*/  STS.128 [R101+UR14], R48 ;  /* 0x0000003065007988 */ /* 0x000fe80008000c0e */
[----:B------:R-:W-:Y:S01]  /*1dc0*/  STS.128 [R103+UR14], R52 ;  /* 0x0000003467007988 */ /* 0x000fe20008000c0e */
[C---:B-1----:R-:W-:Y:S01]  /*1dd0*/  IMAD.SHL.U32 R37, R98.reuse, 0x40, RZ ;  /* 0x0000004062257824 */ /* 0x042fe200078e00ff */
[----:B------:R-:W-:Y:S01]  /*1de0*/  LEA R98, P4, R98, UR4, 0x8 ;  /* 0x0000000462627c11 */ /* 0x000fe2000f8840ff */
[----:B------:R-:W-:Y:S01]  /*1df0*/  IMAD.SHL.U32 R36, R99, 0x40, RZ ;  /* 0x0000004063247824 */ /* 0x000fe200078e00ff */
[----:B------:R-:W-:Y:S01]  /*1e00*/  STS.128 [R104+UR14], R56 ;  /* 0x0000003868007988 */ /* 0x000fe20008000c0e */
[C---:B------:R-:W-:Y:S01]  /*1e10*/  IMAD.SHL.U32 R39, R97.reuse, 0x40, RZ ;  /* 0x0000004061277824 */ /* 0x040fe200078e00ff */
[----:B------:R-:W-:Y:S01]  /*1e20*/  LEA R97, P2, R97, UR4, 0x8 ;  /* 0x0000000461617c11 */ /* 0x000fe2000f8440ff */
[C---:B--2---:R-:W-:Y:S01]  /*1e30*/  IMAD.SHL.U32 R40, R96.reuse, 0x40, RZ ;  /* 0x0000004060287824 */ /* 0x044fe200078e00ff */
[----:B------:R1:W-:Y:S01]  /*1e40*/  STS.128 [R105+UR14], R60 ;  /* 0x0000003c69007988 */ /* 0x0003e20008000c0e */
[----:B------:R-:W-:Y:S01]  /*1e50*/  LEA R96, P5, R96, UR4, 0x8 ;  /* 0x0000000460607c11 */ /* 0x000fe2000f8a40ff */
[----:B------:R-:W-:Y:S01]  /*1e60*/  IMAD.SHL.U32 R41, R95, 0x40, RZ ;  /* 0x000000405f297824 */ /* 0x000fe200078e00ff */
[----:B------:R-:W-:Y:S01]  /*1e70*/  LEA.HI.X R37, R37, UR5, RZ, 0x2, P4 ;  /* 0x0000000525257c11 */ /* 0x000fe2000a0f14ff */
[----:B------:R2:W-:Y:S01]  /*1e80*/  STS.128 [R106+UR14], R64 ;  /* 0x000000406a007988 */ /* 0x0005e20008000c0e */
[----:B------:R-:W-:Y:S01]  /*1e90*/  IMAD.SHL.U32 R90, R2, 0x40, RZ ;  /* 0x00000040025a7824 */ /* 0x000fe200078e00ff */
[----:B------:R-:W-:Y:S01]  /*1ea0*/  LEA R95, P6, R95, UR4, 0x8 ;  /* 0x000000045f5f7c11 */ /* 0x000fe2000f8c40ff */
[----:B------:R-:W-:Y:S01]  /*1eb0*/  IMAD.SHL.U32 R42, R94, 0x40, RZ ;  /* 0x000000405e2a7824 */ /* 0x000fe200078e00ff */
[----:B------:R-:W-:Y:S01]  /*1ec0*/  LEA R38, P4, R2, UR4, 0x8 ;  /* 0x0000000402267c11 */ /* 0x000fe2000f8840ff */
[----:B------:R-:W-:Y:S01]  /*1ed0*/  IMAD.SHL.U32 R43, R74, 0x40, RZ ;  /* 0x000000404a2b7824 */ /* 0x000fe200078e00ff */
[----:B------:R-:W-:Y:S01]  /*1ee0*/  LEA R94, P0, R94, UR4, 0x8 ;  /* 0x000000045e5e7c11 */ /* 0x000fe2000f8040ff */
[----:B---3--:R-:W-:Y:S01]  /*1ef0*/  IMAD.SHL.U32 R44, R75, 0x40, RZ ;  /* 0x000000404b2c7824 */ /* 0x008fe200078e00ff */
[----:B------:R-:W-:Y:S01]  /*1f00*/  LEA.HI.X R2, R39, UR5, RZ, 0x2, P2 ;  /* 0x0000000527027c11 */ /* 0x000fe200090f14ff */
[----:B------:R-:W-:Y:S01]  /*1f10*/  IMAD.SHL.U32 R45, R3, 0x40, RZ ;  /* 0x00000040032d7824 */ /* 0x000fe200078e00ff */
[----:B------:R-:W-:Y:S01]  /*1f20*/  LEA.HI.X R39, R40, UR5, RZ, 0x2, P5 ;  /* 0x0000000528277c11 */ /* 0x000fe2000a8f14ff */
[----:B------:R-:W-:Y:S01]  /*1f30*/  IMAD.SHL.U32 R46, R76, 0x40, RZ ;  /* 0x000000404c2e7824 */ /* 0x000fe200078e00ff */
[----:B------:R-:W-:Y:S01]  /*1f40*/  LEA R75, P2, R75, UR4, 0x8 ;  /* 0x000000044b4b7c11 */ /* 0x000fe2000f8440ff */
[----:B------:R-:W-:Y:S01]  /*1f50*/  IMAD.SHL.U32 R93, R70, 0x40, RZ ;  /* 0x00000040465d7824 */ /* 0x000fe200078e00ff */
[----:B------:R-:W-:Y:S01]  /*1f60*/  LEA R40, P5, R3, UR4, 0x8 ;  /* 0x0000000403287c11 */ /* 0x000fe2000f8a40ff */
[----:B-1----:R-:W-:Y:S01]  /*1f70*/  IMAD.SHL.U32 R105, R72, 0x40, RZ ;  /* 0x0000004048697824 */ /* 0x002fe200078e00ff */
[----:B------:R-:W-:Y:S01]  /*1f80*/  BAR.SYNC.DEFER_BLOCKING 0x0 ;  /* 0x0000000000007b1d */ /* 0x000fe20000010000 */
[----:B--2---:R-:W-:Y:S01]  /*1f90*/  LEA R66, P3, R99, UR4, 0x8 ;  /* 0x0000000463427c11 */ /* 0x004fe2000f8640ff */
[----:B------:R-:W-:Y:S01]  /*1fa0*/  IMAD.SHL.U32 R47, R68, 0x40, RZ ;  /* 0x00000040442f7824 */ /* 0x000fe200078e00ff */
[----:B------:R-:W-:Y:S01]  /*1fb0*/  LEA.HI.X R3, R41, UR5, RZ, 0x2, P6 ;  /* 0x0000000529037c11 */ /* 0x000fe2000b0f14ff */
[----:B------:R-:W-:Y:S01]  /*1fc0*/  IMAD.SHL.U32 R48, R78, 0x40, RZ ;  /* 0x000000404e307824 */ /* 0x000fe200078e00ff */
[----:B------:R-:W-:Y:S01]  /*1fd0*/  LEA.HI.X R36, R36, UR5, RZ, 0x2, P3 ;  /* 0x0000000524247c11 */ /* 0x000fe200098f14ff */
[----:B------:R-:W-:Y:S01]  /*1fe0*/  IMAD.SHL.U32 R101, R71, 0x40, RZ ;  /* 0x0000004047657824 */ /* 0x000fe200078e00ff */
[----:B------:R-:W-:Y:S01]  /*1ff0*/  LEA R74, P3, R74, UR4, 0x8 ;  /* 0x000000044a4a7c11 */ /* 0x000fe2000f8640ff */
[----:B------:R-:W-:Y:S01]  /*2000*/  IMAD.SHL.U32 R104, R80, 0x40, RZ ;  /* 0x0000004050687824 */ /* 0x000fe200078e00ff */
[----:B------:R-:W-:-:S02]  /*2010*/  LEA.HI.X R90, R90, UR5, RZ, 0x2, P4 ;  /* 0x000000055a5a7c11 */ /* 0x000fc4000a0f14ff */
[----:B------:R-:W-:Y:S02]  /*2020*/  LEA R76, P6, R76, UR4, 0x8 ;  /* 0x000000044c4c7c11 */ /* 0x000fe4000f8c40ff */
[----:B------:R-:W-:Y:S02]  /*2030*/  LEA.HI.X R41, R42, UR5, RZ, 0x2, P0 ;  /* 0x000000052a297c11 */ /* 0x000fe400080f14ff */
[----:B------:R-:W-:Y:S02]  /*2040*/  LEA R69, P4, R69, UR4, 0x8 ;  /* 0x0000000445457c11 */ /* 0x000fe4000f8840ff */
[----:B------:R-:W-:Y:S02]  /*2050*/  LEA.HI.X R42, R43, UR5, RZ, 0x2, P3 ;  /* 0x000000052b2a7c11 */ /* 0x000fe400098f14ff */
[----:B------:R-:W-:Y:S02]  /*2060*/  LEA.HI.X R43, R44, UR5, RZ, 0x2, P2 ;  /* 0x000000052c2b7c11 */ /* 0x000fe400090f14ff */
[----:B------:R-:W-:-:S02]  /*2070*/  LEA.HI.X R44, R45, UR5, RZ, 0x2, P5 ;  /* 0x000000052d2c7c11 */ /* 0x000fc4000a8f14ff */
[----:B------:R-:W-:Y:S01]  /*2080*/  LEA.HI.X R45, R46, UR5, RZ, 0x2, P6 ;  /* 0x000000052e2d7c11 */ /* 0x000fe2000b0f14ff */
[----:B------:R-:W-:Y:S01]  /*2090*/  IMAD.SHL.U32 R46, R81, 0x40, RZ ;  /* 0x00000040512e7824 */ /* 0x000fe200078e00ff */
[----:B------:R-:W-:Y:S02]  /*20a0*/  LEA.HI.X R110, R110, UR5, RZ, 0x2, P4 ;  /* 0x000000056e6e7c11 */ /* 0x000fe4000a0f14ff */
[----:B------:R-:W-:Y:S02]  /*20b0*/  LEA R70, P5, R70, UR4, 0x8 ;  /* 0x0000000446467c11 */ /* 0x000fe4000f8a40ff */
[----:B------:R-:W-:Y:S02]  /*20c0*/  LEA R91, P6, R79, UR4, 0x8 ;  /* 0x000000044f5b7c11 */ /* 0x000fe4000f8c40ff */
[----:B------:R-:W-:Y:S02]  /*20d0*/  LEA R72, P4, R72, UR4, 0x8 ;  /* 0x0000000448487c11 */ /* 0x000fe4000f8840ff */
[----:B------:R-:W-:-:S02]  /*20e0*/  LEA.HI.X R93, R93, UR5, RZ, 0x2, P5 ;  /* 0x000000055d5d7c11 */ /* 0x000fc4000a8f14ff */
[----:B------:R-:W-:Y:S02]  /*20f0*/  LEA.HI.X R100, R100, UR5, RZ, 0x2, P6 ;  /* 0x0000000564647c11 */ /* 0x000fe4000b0f14ff */
[----:B------:R-:W-:Y:S02]  /*2100*/  LEA.HI.X R105, R105, UR5, RZ, 0x2, P4 ;  /* 0x0000000569697c11 */ /* 0x000fe4000a0f14ff */
[----:B------:R-:W-:Y:S02]  /*2110*/  IADD3 R52, P6, P5, R102, UR4, R107 ;  /* 0x0000000466347c10 */ /* 0x000fe4000fdde06b */
[C---:B------:R-:W-:Y:S02]  /*2120*/  LEA R55, P4, R83.reuse, UR4, 0x2 ;  /* 0x0000000453377c11 */ /* 0x040fe4000f8810ff */
[----:B------:R-:W-:Y:S02]  /*2130*/  IADD3.X R53, PT, PT, RZ, UR5, RZ, P6, P5 ;  /* 0x00000005ff357c10 */ /* 0x000fe4000b7ea4ff */
[----:B------:R-:W-:-:S02]  /*2140*/  LEA.HI.X R83, R83, UR5, RZ, 0x2, P4 ;  /* 0x0000000553537c11 */ /* 0x000fc4000a0f14ff */
[----:B------:R-:W-:Y:S01]  /*2150*/  IADD3 R54, P4, PT, R102, R55, RZ ;  /* 0x0000003766367210 */ /* 0x000fe20007f9e0ff */
[----:B0-----:R-:W-:Y:S01]  /*2160*/  STG.E desc[UR16][R52.64], R4 ;  /* 0x0000000434007986 */ /* 0x001fe2000c101910 */
[C---:B------:R-:W-:Y:S02]  /*2170*/  LEA R57, P6, R84.reuse, UR4, 0x2 ;  /* 0x0000000454397c11 */ /* 0x040fe4000f8c10ff */
[----:B------:R-:W-:Y:S01]  /*2180*/  LEA R59, P5, R85, UR4, 0x2 ;  /* 0x00000004553b7c11 */ /* 0x000fe2000f8a10ff */
[----:B------:R-:W-:Y:S01]  /*2190*/  IMAD.X R55, RZ, RZ, R83, P4 ;  /* 0x000000ffff377224 */ /* 0x000fe200020e0653 */
[----:B------:R-:W-:Y:S02]  /*21a0*/  LEA.HI.X R84, R84, UR5, RZ, 0x2, P6 ;  /* 0x0000000554547c11 */ /* 0x000fe4000b0f14ff */
[----:B------:R-:W-:Y:S02]  /*21b0*/  IADD3 R56, P6, PT, R102, R57, RZ ;  /* 0x0000003966387210 */ /* 0x000fe40007fde0ff */
[----:B------:R-:W-:-:S02]  /*21c0*/  LEA R61, P4, R86, UR4, 0x2 ;  /* 0x00000004563d7c11 */ /* 0x000fc4000f8810ff */
[----:B------:R-:W-:Y:S01]  /*21d0*/  LEA.HI.X R85, R85, UR5, RZ, 0x2, P5 ;  /* 0x0000000555557c11 */ /* 0x000fe2000a8f14ff */
[----:B------:R-:W-:Y:S01]  /*21e0*/  IMAD.X R57, RZ, RZ, R84, P6 ;  /* 0x000000ffff397224 */ /* 0x000fe200030e0654 */
[----:B------:R-:W-:Y:S02]  /*21f0*/  IADD3 R58, P5, PT, R102, R59, RZ ;  /* 0x0000003b663a7210 */ /* 0x000fe40007fbe0ff */
[----:B------:R-:W-:Y:S02]  /*2200*/  LEA.HI.X R86, R86, UR5, RZ, 0x2, P4 ;  /* 0x0000000556567c11 */ /* 0x000fe4000a0f14ff */
[----:B------:R-:W-:Y:S01]  /*2210*/  LEA R68, P0, R68, UR4, 0x8 ;  /* 0x0000000444447c11 */ /* 0x000fe2000f8040ff */
[----:B------:R-:W-:Y:S01]  /*2220*/  IMAD.X R59, RZ, RZ, R85, P5 ;  /* 0x000000ffff3b7224 */ /* 0x000fe200028e0655 */
[----:B------:R-:W-:Y:S02]  /*2230*/  IADD3 R60, P4, PT, R102, R61, RZ ;  /* 0x0000003d663c7210 */ /* 0x000fe40007f9e0ff */
[----:B------:R-:W-:-:S02]  /*2240*/  LEA R63, P6, R87, UR4, 0x2 ;  /* 0x00000004573f7c11 */ /* 0x000fc4000f8c10ff */
[----:B------:R-:W-:Y:S01]  /*2250*/  LEA R78, P2, R78, UR4, 0x8 ;  /* 0x000000044e4e7c11 */ /* 0x000fe2000f8440ff */
[----:B------:R-:W-:Y:S01]  /*2260*/  IMAD.X R61, RZ, RZ, R86, P4 ;  /* 0x000000ffff3d7224 */ /* 0x000fe200020e0656 */
[----:B------:R-:W-:Y:S02]  /*2270*/  LEA.HI.X R79, R47, UR5, RZ, 0x2, P0 ;  /* 0x000000052f4f7c11 */ /* 0x000fe400080f14ff */
[----:B------:R-:W-:Y:S02]  /*2280*/  LEA.HI.X R87, R87, UR5, RZ, 0x2, P6 ;  /* 0x0000000557577c11 */ /* 0x000fe4000b0f14ff */
[----:B------:R-:W-:Y:S02]  /*2290*/  LEA R109, P0, R71, UR4, 0x8 ;  /* 0x00000004476d7c11 */ /* 0x000fe4000f8040ff */
[----:B------:R-:W-:Y:S02]  /*22a0*/  LEA R65, P5, R88, UR4, 0x2 ;  /* 0x0000000458417c11 */ /* 0x000fe4000f8a10ff */
[----:B------:R-:W-:-:S02]  /*22b0*/  IADD3 R62, P6, PT, R102, R63, RZ ;  /* 0x0000003f663e7210 */ /* 0x000fc40007fde0ff */
[----:B------:R-:W-:Y:S02]  /*22c0*/  LEA.HI.X R71, R48, UR5, RZ, 0x2, P2 ;  /* 0x0000000530477c11 */ /* 0x000fe400090f14ff */
[----:B------:R-:W-:Y:S01]  /*22d0*/  LEA R85, P4, R89, UR4, 0x2 ;  /* 0x0000000459557c11 */ /* 0x000fe2000f8810ff */
[----:B------:R-:W-:Y:S01]  /*22e0*/  IMAD.X R63, RZ, RZ, R87, P6 ;  /* 0x000000ffff3f7224 */ /* 0x000fe200030e0657 */
[----:B------:R-:W-:Y:S01]  /*22f0*/  LEA R81, P2, R81, UR4, 0x8 ;  /* 0x0000000451517c11 */ /* 0x000fe2000f8440ff */
[----:B------:R-:W0:Y:S01]  /*2300*/  LDSM.16.M88.4 R48, [R92] ;  /* 0x000000005c30783b */ /* 0x000e220000000200 */
[----:B------:R-:W-:Y:S02]  /*2310*/  LEA.HI.X R88, R88, UR5, RZ, 0x2, P5 ;  /* 0x0000000558587c11 */ /* 0x000fe4000a8f14ff */
[----:B------:R-:W-:Y:S02]  /*2320*/  IADD3 R64, P5, PT, R102, R65, RZ ;  /* 0x0000004166407210 */ /* 0x000fe40007fbe0ff */
[----:B------:R-:W-:-:S02]  /*2330*/  LEA.HI.X R89, R89, UR5, RZ, 0x2, P4 ;  /* 0x0000000559597c11 */ /* 0x000fc4000a0f14ff */
[----:B------:R-:W-:Y:S01]  /*2340*/  LEA.HI.X R107, R46, UR5, RZ, 0x2, P2 ;  /* 0x000000052e6b7c11 */ /* 0x000fe200090f14ff */
[----:B------:R-:W-:Y:S01]  /*2350*/  IMAD.X R65, RZ, RZ, R88, P5 ;  /* 0x000000ffff417224 */ /* 0x000fe200028e0658 */
[C---:B------:R-:W-:Y:S02]  /*2360*/  IADD3 R84, P4, PT, R102.reuse, R85, RZ ;  /* 0x0000005566547210 */ /* 0x040fe40007f9e0ff */
[C---:B------:R-:W-:Y:S02]  /*2370*/  IADD3 R66, P6, PT, R102.reuse, R66, RZ ;  /* 0x0000004266427210 */ /* 0x040fe40007fde0ff */
[C---:B------:R-:W-:Y:S01]  /*2380*/  IADD3 R46, P2, PT, R102.reuse, R111, RZ ;  /* 0x0000006f662e7210 */ /* 0x040fe20007f5e0ff */
[----:B------:R-:W-:Y:S01]  /*2390*/  IMAD.X R85, RZ, RZ, R89, P4 ;  /* 0x000000ffff557224 */ /* 0x000fe200020e0659 */
        /* <DEDUP_REMOVED lines=16> */
[----:B------:R-:W1:Y:S01]  /*24a0*/  LDSM.16.M88.4 R36, [R92+0x100] ;  /* 0x000100005c24783b */ /* 0x000e620000000200 */
[C---:B------:R-:W-:Y:S01]  /*24b0*/  IADD3 R114, P5, PT, R102.reuse, R40, RZ ;  /* 0x0000002866727210 */ /* 0x040fe20007fbe0ff */
[----:B------:R-:W-:Y:S01]  /*24c0*/  IMAD.X R113, RZ, RZ, R43, P6 ;  /* 0x000000ffff717224 */ /* 0x000fe200030e062b */
[----:B------:R-:W-:Y:S01]  /*24d0*/  LEA R77, P3, R77, UR4, 0x8 ;  /* 0x000000044d4d7c11 */ /* 0x000fe2000f8640ff */
[----:B------:R-:W2:Y:S01]  /*24e0*/  LDSM.16.M88.4 R40, [R92+0x200] ;  /* 0x000200005c28783b */ /* 0x000ea20000000200 */
[C---:B------:R-:W-:Y:S01]  /*24f0*/  IADD3 R76, P4, PT, R102.reuse, R76, RZ ;  /* 0x0000004c664c7210 */ /* 0x040fe20007f9e0ff */
[----:B------:R-:W-:Y:S01]  /*2500*/  IMAD.X R3, RZ, RZ, R90, P2 ;  /* 0x000000ffff037224 */ /* 0x000fe200010e065a */
[C---:B------:R-:W-:Y:S01]  /*2510*/  IADD3 R118, P6, PT, R102.reuse, R77, RZ ;  /* 0x0000004d66767210 */ /* 0x040fe20007fde0ff */
[----:B------:R-:W-:Y:S01]  /*2520*/  IMAD.X R115, RZ, RZ, R44, P5 ;  /* 0x000000ffff737224 */ /* 0x000fe200028e062c */
[C---:B------:R-:W-:Y:S01]  /*2530*/  IADD3 R116, P2, PT, R102.reuse, R68, RZ ;  /* 0x0000004466747210 */ /* 0x040fe20007f5e0ff */
[----:B------:R-:W-:Y:S01]  /*2540*/  IMAD.X R77, RZ, RZ, R45, P4 ;  /* 0x000000ffff4d7224 */ /* 0x000fe200020e062d */
[C---:B------:R-:W-:Y:S01]  /*2550*/  IADD3 R78, P4, PT, R102.reuse, R78, RZ ;  /* 0x0000004e664e7210 */ /* 0x040fe20007f9e0ff */
[----:B0-----:R-:W-:Y:S01]  /*2560*/  STG.E desc[UR16][R52.64+0x80], R48 ;  /* 0x0000803034007986 */ /* 0x001fe2000c101910 */
[C---:B------:R-:W-:Y:S01]  /*2570*/  IADD3 R44, P5, PT, R102.reuse, R69, RZ ;  /* 0x00000045662c7210 */ /* 0x040fe20007fbe0ff */
[----:B------:R-:W-:Y:S01]  /*2580*/  IMAD.X R117, RZ, RZ, R79, P2 ;  /* 0x000000ffff757224 */ /* 0x000fe200010e064f */
[----:B------:R-:W-:Y:S01]  /*2590*/  IADD3 R90, P2, PT, R102, R70, RZ ;  /* 0x00000046665a7210 */ /* 0x000fe20007f5e0ff */
[----:B------:R-:W-:Y:S01]  /*25a0*/  IMAD.X R79, RZ, RZ, R71, P4 ;  /* 0x000000ffff4f7224 */ /* 0x000fe200020e0647 */
[----:B------:R-:W-:Y:S01]  /*25b0*/  STG.E desc[UR16][R54.64], R5 ;  /* 0x0000000536007986 */ /* 0x000fe2000c101910 */
[----:B------:R-:W-:Y:S01]  /*25c0*/  LEA.HI.X R108, R108, UR5, RZ, 0x2, P3 ;  /* 0x000000056c6c7c11 */ /* 0x000fe200098f14ff */
[----:B------:R-:W-:Y:S01]  /*25d0*/  IMAD.X R45, RZ, RZ, R110, P5 ;  /* 0x000000ffff2d7224 */ /* 0x000fe200028e066e */
[----:B------:R-:W-:Y:S01]  /*25e0*/  LEA R80, P3, R80, UR4, 0x8 ;  /* 0x0000000450507c11 */ /* 0x000fe2000f8640ff */
[----:B------:R-:W0:Y:S01]  /*25f0*/  LDSM.16.M88.4 R68, [R92+0x300] ;  /* 0x000300005c44783b */ /* 0x000e220000000200 */
[----:B------:R-:W-:Y:S01]  /*2600*/  LEA.HI.X R101, R101, UR5, RZ, 0x2, P0 ;  /* 0x0000000565657c11 */ /* 0x000fe200080f14ff */
[----:B------:R-:W-:Y:S01]  /*2610*/  IMAD.X R119, RZ, RZ, R108, P6 ;  /* 0x000000ffff777224 */ /* 0x000fe200030e066c */
[----:B------:R-:W-:Y:S01]  /*2620*/  IADD3 R108, P6, PT, R102, R91, RZ ;  /* 0x0000005b666c7210 */ /* 0x000fe20007fde0ff */
[----:B------:R-:W-:Y:S01]  /*2630*/  STG.E desc[UR16][R54.64+0x80], R49 ;  /* 0x0000803136007986 */ /* 0x000fe2000c101910 */
[----:B------:R-:W-:Y:S01]  /*2640*/  LEA.HI.X R104, R104, UR5, RZ, 0x2, P3 ;  /* 0x0000000568687c11 */ /* 0x000fe200098f14ff */
[C---:B------:R-:W-:Y:S01]  /*2650*/  IMAD.SHL.U32 R0, R73.reuse, 0x40, RZ ;  /* 0x0000004049007824 */ /* 0x040fe200078e00ff */
[----:B------:R-:W-:Y:S01]  /*2660*/  IADD3 R110, P5, PT, R102, R109, RZ ;  /* 0x0000006d666e7210 */ /* 0x000fe20007fbe0ff */
[----:B------:R-:W-:Y:S01]  /*2670*/  STG.E desc[UR16][R56.64], R6 ;  /* 0x0000000638007986 */ /* 0x000fe2000c101910 */
[C---:B------:R-:W-:Y:S01]  /*2680*/  LEA R106, P3, R82.reuse, UR4, 0x8 ;  /* 0x00000004526a7c11 */ /* 0x040fe2000f8640ff */
[----:B------:R-:W-:Y:S01]  /*2690*/  IMAD.SHL.U32 R82, R82, 0x40, RZ ;  /* 0x0000004052527824 */ /* 0x000fe200078e00ff */
[C---:B------:R-:W-:Y:S01]  /*26a0*/  IADD3 R80, P4, PT, R102.reuse, R80, RZ ;  /* 0x0000005066507210 */ /* 0x040fe20007f9e0ff */
[----:B------:R-:W-:Y:S01]  /*26b0*/  STG.E desc[UR16][R56.64+0x80], R50 ;  /* 0x0000803238007986 */ /* 0x000fe2000c101910 */
[----:B------:R-:W-:Y:S01]  /*26c0*/  LEA R103, P0, R73, UR4, 0x8 ;  /* 0x0000000449677c11 */ /* 0x000fe2000f8040ff */
[----:B------:R-:W-:Y:S01]  /*26d0*/  IMAD.X R91, RZ, RZ, R93, P2 ;  /* 0x000000ffff5b7224 */ /* 0x000fe200010e065d */
[C---:B------:R-:W-:Y:S01]  /*26e0*/  IADD3 R72, P2, PT, R102.reuse, R72, RZ ;  /* 0x0000004866487210 */ /* 0x040fe20007f5e0ff */
[----:B------:R-:W-:Y:S01]  /*26f0*/  STG.E desc[UR16][R58.64], R7 ;  /* 0x000000073a007986 */ /* 0x000fe2000c101910 */
[----:B------:R-:W-:Y:S01]  /*2700*/  IMAD.X R109, RZ, RZ, R100, P6 ;  /* 0x000000ffff6d7224 */ /* 0x000fe200030e0664 */
[C---:B------:R-:W-:Y:S01]  /*2710*/  IADD3 R100, P6, PT, R102.reuse, R81, RZ ;  /* 0x0000005166647210 */ /* 0x040fe20007fde0ff */
[----:B------:R-:W-:Y:S01]  /*2720*/  IMAD.X R111, RZ, RZ, R101, P5 ;  /* 0x000000ffff6f7224 */ /* 0x000fe200028e0665 */
[----:B------:R-:W3:Y:S01]  /*2730*/  LDSM.16.M88.4 R4, [R92+0x400] ;  /* 0x000400005c04783b */ /* 0x000ee20000000200 */
[----:B------:R-:W-:Y:S01]  /*2740*/  IADD3 R120, P5, PT, R102, R103, RZ ;  /* 0x0000006766787210 */ /* 0x000fe20007fbe0ff */
[----:B------:R-:W-:Y:S01]  /*2750*/  IMAD.X R81, RZ, RZ, R104, P4 ;  /* 0x000000ffff517224 */ /* 0x000fe200020e0668 */
[----:B------:R-:W-:Y:S01]  /*2760*/  LEA.HI.X R0, R0, UR5, RZ, 0x2, P0 ;  /* 0x0000000500007c11 */ /* 0x000fe200080f14ff */
[----:B------:R-:W-:Y:S01]  /*2770*/  STG.E desc[UR16][R58.64+0x80], R51 ;  /* 0x000080333a007986 */ /* 0x000fe2000c101910 */
[----:B------:R-:W-:Y:S01]  /*2780*/  IADD3 R102, P4, PT, R102, R106, RZ ;  /* 0x0000006a66667210 */ /* 0x000fe20007f9e0ff */
[----:B------:R-:W-:Y:S01]  /*2790*/  IMAD.X R73, RZ, RZ, R105, P2 ;  /* 0x000000ffff497224 */ /* 0x000fe200010e0669 */
[----:B------:R-:W-:Y:S01]  /*27a0*/  LEA.HI.X R82, R82, UR5, RZ, 0x2, P3 ;  /* 0x0000000552527c11 */ /* 0x000fe200098f14ff */
[----:B------:R-:W-:Y:S01]  /*27b0*/  STG.E desc[UR16][R60.64], R8 ;  /* 0x000000083c007986 */ /* 0x000fe2000c101910 */
[----:B------:R-:W-:-:S02]  /*27c0*/  IMAD.X R101, RZ, RZ, R107, P6 ;  /* 0x000000ffff657224 */ /* 0x000fc400030e066b */
[----:B------:R-:W-:Y:S01]  /*27d0*/  IMAD.X R121, RZ, RZ, R0, P5 ;  /* 0x000000ffff797224 */ /* 0x000fe200028e0600 */
[----:B-1----:R-:W-:Y:S01]  /*27e0*/  STG.E desc[UR16][R60.64+0x80], R36 ;  /* 0x000080243c007986 */ /* 0x002fe2000c101910 */
[----:B------:R-:W-:-:S03]  /*27f0*/  IMAD.X R103, RZ, RZ, R82, P4 ;  /* 0x000000ffff677224 */ /* 0x000fc600020e0652 */
[----:B------:R-:W1:Y:S04]  /*2800*/  LDSM.16.M88.4 R52, [R92+0x500] ;  /* 0x000500005c34783b */ /* 0x000e680000000200 */
[----:B------:R-:W-:Y:S04]  /*2810*/  STG.E desc[UR16][R62.64], R9 ;  /* 0x000000093e007986 */ /* 0x000fe8000c101910 */
[----:B------:R-:W-:Y:S04]  /*2820*/  STG.E desc[UR16][R62.64+0x80], R37 ;  /* 0x000080253e007986 */ /* 0x000fe8000c101910 */
[----:B------:R-:W-:Y:S04]  /*2830*/  STG.E desc[UR16][R64.64], R10 ;  /* 0x0000000a40007986 */ /* 0x000fe8000c101910 */
[----:B------:R-:W-:Y:S04]  /*2840*/  STG.E desc[UR16][R64.64+0x80], R38 ;  /* 0x0000802640007986 */ /* 0x000fe8000c101910 */
[----:B------:R-:W-:Y:S04]  /*2850*/  STG.E desc[UR16][R84.64], R11 ;  /* 0x0000000b54007986 */ /* 0x000fe8000c101910 */
[----:B------:R-:W-:Y:S04]  /*2860*/  STG.E desc[UR16][R84.64+0x80], R39 ;  /* 0x0000802754007986 */ /* 0x000fe8000c101910 */
[----:B------:R-:W-:Y:S04]  /*2870*/  STG.E desc[UR16][R46.64], R12 ;  /* 0x0000000c2e007986 */ /* 0x000fe8000c101910 */
[----:B--2---:R-:W-:Y:S04]  /*2880*/  STG.E desc[UR16][R46.64+0x80], R40 ;  /* 0x000080282e007986 */ /* 0x004fe8000c101910 */
[----:B------:R-:W2:Y:S04]  /*2890*/  LDSM.16.M88.4 R8, [R92+0x600] ;  /* 0x000600005c08783b */ /* 0x000ea80000000200 */
[----:B------:R-:W-:Y:S04]  /*28a0*/  STG.E desc[UR16][R66.64], R13 ;  /* 0x0000000d42007986 */ /* 0x000fe8000c101910 */
[----:B------:R-:W-:Y:S04]  /*28b0*/  STG.E desc[UR16][R66.64+0x80], R41 ;  /* 0x0000802942007986 */ /* 0x000fe8000c101910 */
[----:B------:R-:W-:Y:S04]  /*28c0*/  STG.E desc[UR16][R98.64], R14 ;  /* 0x0000000e62007986 */ /* 0x000fe8000c101910 */
[----:B------:R-:W-:Y:S04]  /*28d0*/  STG.E desc[UR16][R98.64+0x80], R42 ;  /* 0x0000802a62007986 */ /* 0x000fe8000c101910 */
[----:B------:R-:W-:Y:S04]  /*28e0*/  STG.E desc[UR16][R86.64], R15 ;  /* 0x0000000f56007986 */ /* 0x000fe8000c101910 */
[----:B------:R-:W4:Y:S04]  /*28f0*/  LDSM.16.M88.4 R12, [R92+0x700] ;  /* 0x000700005c0c783b */ /* 0x000f280000000200 */
[----:B------:R1:W-:Y:S04]  /*2900*/  STG.E desc[UR16][R86.64+0x80], R43 ;  /* 0x0000802b56007986 */ /* 0x0003e8000c101910 */
[----:B------:R1:W-:Y:S04]  /*2910*/  STG.E desc[UR16][R96.64], R16 ;  /* 0x0000001060007986 */ /* 0x0003e8000c101910 */
[----:B0-----:R0:W-:Y:S04]  /*2920*/  STG.E desc[UR16][R96.64+0x80], R68 ;  /* 0x0000804460007986 */ /* 0x0011e8000c101910 */
[----:B------:R0:W-:Y:S04]  /*2930*/  STG.E desc[UR16][R88.64], R17 ;  /* 0x0000001158007986 */ /* 0x0001e8000c101910 */
[----:B------:R0:W-:Y:S04]  /*2940*/  STG.E desc[UR16][R88.64+0x80], R69 ;  /* 0x0000804558007986 */ /* 0x0001e8000c101910 */
[----:B------:R0:W-:Y:S04]  /*2950*/  STG.E desc[UR16][R94.64], R18 ;  /* 0x000000125e007986 */ /* 0x0001e8000c101910 */
[----:B------:R0:W-:Y:S04]  /*2960*/  STG.E desc[UR16][R94.64+0x80], R70 ;  /* 0x000080465e007986 */ /* 0x0001e8000c101910 */
[----:B------:R0:W-:Y:S04]  /*2970*/  STG.E desc[UR16][R74.64], R19 ;  /* 0x000000134a007986 */ /* 0x0001e8000c101910 */
[----:B------:R0:W-:Y:S04]  /*2980*/  STG.E desc[UR16][R74.64+0x80], R71 ;  /* 0x000080474a007986 */ /* 0x0001e8000c101910 */
[----:B------:R0:W-:Y:S04]  /*2990*/  STG.E desc[UR16][R2.64], R20 ;  /* 0x0000001402007986 */ /* 0x0001e8000c101910 */
[----:B---3--:R0:W-:Y:S04]  /*29a0*/  STG.E desc[UR16][R2.64+0x80], R4 ;  /* 0x0000800402007986 */ /* 0x0081e8000c101910 */
[----:B------:R0:W-:Y:S04]  /*29b0*/  STG.E desc[UR16][R112.64], R21 ;  /* 0x0000001570007986 */ /* 0x0001e8000c101910 */
[----:B------:R0:W-:Y:S04]  /*29c0*/  STG.E desc[UR16][R112.64+0x80], R5 ;  /* 0x0000800570007986 */ /* 0x0001e8000c101910 */
[----:B------:R0:W-:Y:S04]  /*29d0*/  STG.E desc[UR16][R114.64], R22 ;  /* 0x0000001672007986 */ /* 0x0001e8000c101910 */
[----:B------:R0:W-:Y:S04]  /*29e0*/  STG.E desc[UR16][R114.64+0x80], R6 ;  /* 0x0000800672007986 */ /* 0x0001e8000c101910 */
[----:B------:R0:W-:Y:S04]  /*29f0*/  STG.E desc[UR16][R76.64], R23 ;  /* 0x000000174c007986 */ /* 0x0001e8000c101910 */
[----:B------:R0:W-:Y:S04]  /*2a00*/  STG.E desc[UR16][R76.64+0x80], R7 ;  /* 0x000080074c007986 */ /* 0x0001e8000c101910 */
[----:B------:R0:W-:Y:S04]  /*2a10*/  STG.E desc[UR16][R116.64], R24 ;  /* 0x0000001874007986 */ /* 0x0001e8000c101910 */
[----:B-1----:R0:W-:Y:S04]  /*2a20*/  STG.E desc[UR16][R116.64+0x80], R52 ;  /* 0x0000803474007986 */ /* 0x0021e8000c101910 */
[----:B------:R0:W-:Y:S04]  /*2a30*/  STG.E desc[UR16][R118.64], R25 ;  /* 0x0000001976007986 */ /* 0x0001e8000c101910 */
[----:B------:R0:W-:Y:S04]  /*2a40*/  STG.E desc[UR16][R118.64+0x80], R53 ;  /* 0x0000803576007986 */ /* 0x0001e8000c101910 */
[----:B------:R0:W-:Y:S04]  /*2a50*/  STG.E desc[UR16][R44.64], R26 ;  /* 0x0000001a2c007986 */ /* 0x0001e8000c101910 */
[----:B------:R0:W-:Y:S04]  /*2a60*/  STG.E desc[UR16][R44.64+0x80], R54 ;  /* 0x000080362c007986 */ /* 0x0001e8000c101910 */
[----:B------:R0:W-:Y:S04]  /*2a70*/  STG.E desc[UR16][R78.64], R27 ;  /* 0x0000001b4e007986 */ /* 0x0001e8000c101910 */
[----:B------:R0:W-:Y:S04]  /*2a80*/  STG.E desc[UR16][R78.64+0x80], R55 ;  /* 0x000080374e007986 */ /* 0x0001e8000c101910 */
[----:B------:R0:W-:Y:S04]  /*2a90*/  STG.E desc[UR16][R90.64], R28 ;  /* 0x0000001c5a007986 */ /* 0x0001e8000c101910 */
[----:B--2---:R0:W-:Y:S04]  /*2aa0*/  STG.E desc[UR16][R90.64+0x80], R8 ;  /* 0x000080085a007986 */ /* 0x0041e8000c101910 */
[----:B------:R0:W-:Y:S04]  /*2ab0*/  STG.E desc[UR16][R108.64], R29 ;  /* 0x0000001d6c007986 */ /* 0x0001e8000c101910 */
[----:B------:R0:W-:Y:S04]  /*2ac0*/  STG.E desc[UR16][R108.64+0x80], R9 ;  /* 0x000080096c007986 */ /* 0x0001e8000c101910 */
[----:B------:R0:W-:Y:S04]  /*2ad0*/  STG.E desc[UR16][R110.64], R30 ;  /* 0x0000001e6e007986 */ /* 0x0001e8000c101910 */
[----:B------:R0:W-:Y:S04]  /*2ae0*/  STG.E desc[UR16][R110.64+0x80], R10 ;  /* 0x0000800a6e007986 */ /* 0x0001e8000c101910 */
[----:B------:R0:W-:Y:S04]  /*2af0*/  STG.E desc[UR16][R80.64], R31 ;  /* 0x0000001f50007986 */ /* 0x0001e8000c101910 */
[----:B------:R0:W-:Y:S04]  /*2b00*/  STG.E desc[UR16][R80.64+0x80], R11 ;  /* 0x0000800b50007986 */ /* 0x0001e8000c101910 */
[----:B------:R0:W-:Y:S04]  /*2b10*/  STG.E desc[UR16][R72.64], R32 ;  /* 0x0000002048007986 */ /* 0x0001e8000c101910 */
[----:B----4-:R0:W-:Y:S04]  /*2b20*/  STG.E desc[UR16][R72.64+0x80], R12 ;  /* 0x0000800c48007986 */ /* 0x0101e8000c101910 */
[----:B------:R0:W-:Y:S04]  /*2b30*/  STG.E desc[UR16][R100.64], R33 ;  /* 0x0000002164007986 */ /* 0x0001e8000c101910 */
[----:B------:R0:W-:Y:S04]  /*2b40*/  STG.E desc[UR16][R100.64+0x80], R13 ;  /* 0x0000800d64007986 */ /* 0x0001e8000c101910 */
[----:B------:R0:W-:Y:S04]  /*2b50*/  STG.E desc[UR16][R120.64], R34 ;  /* 0x0000002278007986 */ /* 0x0001e8000c101910 */
[----:B------:R0:W-:Y:S04]  /*2b60*/  STG.E desc[UR16][R120.64+0x80], R14 ;  /* 0x0000800e78007986 */ /* 0x0001e8000c101910 */
[----:B------:R0:W-:Y:S04]  /*2b70*/  STG.E desc[UR16][R102.64], R35 ;  /* 0x0000002366007986 */ /* 0x0001e8000c101910 */
[----:B------:R0:W-:Y:S01]  /*2b80*/  STG.E desc[UR16][R102.64+0x80], R15 ;  /* 0x0000800f66007986 */ /* 0x0001e2000c101910 */
[----:B------:R-:W-:Y:S06]  /*2b90*/  BAR.SYNC.DEFER_BLOCKING 0x0 ;  /* 0x0000000000007b1d */ /* 0x000fec0000010000 */
[----:B------:R-:W-:Y:S05]  /*2ba0*/  @P1 BRA `(.L_x_8) ;  /* 0x00000000009c1947 */ /* 0x000fea0003800000 */
[----:B------:R-:W-:Y:S01]  /*2bb0*/  NOP ;  /* 0x0000000000007918 */ /* 0x000fe20000000000 */
[----:B------:R-:W-:Y:S01]  /*2bc0*/  UMOV UR4, 0x50 ;  /* 0x0000005000047882 */ /* 0x000fe20000000000 */
[----:B------:R-:W-:Y:S01]  /*2bd0*/  IMAD.U32 R0, RZ, RZ, UR15 ;  /* 0x0000000fff007e24 */ /* 0x000fe2000f8e00ff */
[----:B------:R-:W-:Y:S01]  /*2be0*/  ULEA UR13, UR13, UR4, 0x18 ;  /* 0x000000040d0d7291 */ /* 0x000fe2000f8ec0ff */
[----:B0-----:R-:W-:Y:S02]  /*2bf0*/  IMAD.MOV.U32 R3, RZ, RZ, 0x3 ;  /* 0x00000003ff037424 */ /* 0x001fe400078e00ff */
[----:B------:R-:W-:Y:S01]  /*2c00*/  IMAD.MOV.U32 R7, RZ, RZ, 0x1 ;  /* 0x00000001ff077424 */ /* 0x000fe200078e00ff */
[----:B------:R-:W-:-:S04]  /*2c10*/  LOP3.LUT R0, R0, 0xffff, RZ, 0xc0, !PT ;  /* 0x0000ffff00007812 */ /* 0x000fc800078ec0ff */
[----:B------:R-:W-:Y:S01]  /*2c20*/  SHF.R.U32.HI R0, RZ, 0x5, R0 ;  /* 0x00000005ff007819 */ /* 0x000fe20000011600 */
[----:B------:R-:W0:Y:S04]  /*2c30*/  LDS R5, [UR13] ;  /* 0x0000000dff057984 */ /* 0x000e280008000800 */
[----:B------:R-:W-:Y:S01]  /*2c40*/  VIADD R2, R0, 0x10 ;  /* 0x0000001000027836 */ /* 0x000fe20000000000 */
[----:B------:R-:W-:-:S04]  /*2c50*/  SHF.L.U32 R0, R3, R0, RZ ;  /* 0x0000000003007219 */ /* 0x000fc800000006ff */
[----:B------:R-:W-:-:S04]  /*2c60*/  SHF.L.U32 R3, R7, R2, RZ ;  /* 0x0000000207037219 */ /* 0x000fc800000006ff */
[----:B------:R-:W-:-:S04]  /*2c70*/  LOP3.LUT R0, R3, R0, RZ, 0xfc, !PT ;  /* 0x0000000003007212 */ /* 0x000fc800078efcff */
[C---:B------:R-:W-:Y:S02]  /*2c80*/  LOP3.LUT R2, R0.reuse, 0xffff, RZ, 0xc0, !PT ;  /* 0x0000ffff00027812 */ /* 0x040fe400078ec0ff */
[----:B0-----:R-:W-:-:S04]  /*2c90*/  LOP3.LUT R3, R0, 0xffff, R5, 0x80, !PT ;  /* 0x0000ffff00037812 */ /* 0x001fc800078e8005 */
[----:B------:R-:W-:-:S13]  /*2ca0*/  ISETP.NE.AND P0, PT, R3, R2, PT ;  /* 0x000000020300720c */ /* 0x000fda0003f05270 */
[----:B------:R-:W-:Y:S05]  /*2cb0*/  @P0 BRA `(.L_x_9) ;  /* 0x0000000000500947 */ /* 0x000fea0003800000 */
[----:B------:R-:W-:Y:S02]  /*2cc0*/  SHF.R.U32.HI R5, RZ, 0x10, R5 ;  /* 0x00000010ff057819 */ /* 0x000fe40000011605 */
[----:B------:R-:W-:-:S04]  /*2cd0*/  SHF.R.U32.HI R2, RZ, 0x10, R0 ;  /* 0x00000010ff027819 */ /* 0x000fc80000011600 */
[----:B------:R-:W-:-:S04]  /*2ce0*/  LOP3.LUT R5, R5, R2, RZ, 0xc0, !PT ;  /* 0x0000000205057212 */ /* 0x000fc800078ec0ff */
[----:B------:R-:W-:-:S13]  /*2cf0*/  ISETP.NE.AND P0, PT, R5, R2, PT ;  /* 0x000000020500720c */ /* 0x000fda0003f05270 */
[----:B------:R-:W-:Y:S05]  /*2d00*/  @P0 BRA `(.L_x_10) ;  /* 0x0000000000300947 */ /* 0x000fea0003800000 */
[----:B------:R-:W-:Y:S01]  /*2d10*/  R2UR UR4, R0 ;  /* 0x00000000000472ca */ /* 0x000fe200000e0000 */
[----:B------:R-:W-:Y:S01]  /*2d20*/  VOTEU.ANY UR5, UPT, PT ;  /* 0x0000000000057886 */ /* 0x000fe200038e0100 */
[----:B------:R-:W0:Y:S01]  /*2d30*/  S2R R0, SR_LANEID ;  /* 0x0000000000007919 */ /* 0x000e220000000000 */
[----:B------:R-:W-:-:S10]  /*2d40*/  UFLO.U32 UR5, UR5 ;  /* 0x00000005000572bd */ /* 0x000fd400080e0000 */
[----:B------:R-:W-:-:S06]  /*2d50*/  ULOP3.LUT UR4, URZ, UR4, URZ, 0x33, !UPT ;  /* 0x00000004ff047292 */ /* 0x000fcc000f8e33ff */
[----:B------:R-:W-:-:S04]  /*2d60*/  IMAD.U32 R2, RZ, RZ, UR4 ;  /* 0x00000004ff027e24 */ /* 0x000fc8000f8e00ff */
[----:B------:R-:W1:Y:S02]  /*2d70*/  REDUX UR6, R2 ;  /* 0x00000000020673c4 */ /* 0x000e640000000000 */
[----:B------:R2:W-:Y:S01]  /*2d80*/  UTCATOMSWS.AND URZ, UR4 ;  /* 0x0000000400ff79e3 */ /* 0x0005e20008000000 */
[----:B0-----:R-:W-:Y:S01]  /*2d90*/  ISETP.EQ.U32.AND P0, PT, R0, UR5, PT ;  /* 0x0000000500007c0c */ /* 0x001fe2000bf02070 */
[----:B-1----:R-:W-:-:S12]  /*2da0*/  IMAD.U32 R0, RZ, RZ, UR6 ;  /* 0x00000006ff007e24 */ /* 0x002fd8000f8e00ff */
[----:B------:R2:W-:Y:S01]  /*2db0*/  @P0 ATOMS.AND RZ, [UR13], R0 ;  /* 0x00000000ffff098c */ /* 0x0005e2000a80000d */
[----:B------:R-:W-:Y:S05]  /*2dc0*/  BRA `(.L_x_8) ;  /* 0x0000000000147947 */ /* 0x000fea0003800000 */
.L_x_10:
[----:B------:R-:W-:-:S07]  /*2dd0*/  MOV R2, 0x2df0 ;  /* 0x00002df000027802 */ /* 0x000fce0000000f00 */
[----:B------:R-:W-:Y:S05]  /*2de0*/  CALL.REL.NOINC `($__internal_0_$__cuda_sm10x_tcgen05_guardrail_trap_col_being_dealloced_not_returned_by_alloc) ;  /* 0x0000000000207944 */ /* 0x000fea0003c00000 */
[----:B------:R-:W-:Y:S05]  /*2df0*/  BRA `(.L_x_8) ;  /* 0x0000000000087947 */ /* 0x000fea0003800000 */
.L_x_9:
[----:B------:R-:W-:-:S07]  /*2e00*/  MOV R2, 0x2e20 ;  /* 0x00002e2000027802 */ /* 0x000fce0000000f00 */
[----:B------:R-:W-:Y:S05]  /*2e10*/  CALL.REL.NOINC `($__internal_2_$__cuda_sm10x_tcgen05_guardrail_trap_unallocated_columns_being_dealloced) ;  /* 0x00000000002c7944 */ /* 0x000fea0003c00000 */
.L_x_8:
[----:B------:R-:W-:Y:S01]  /*2e20*/  NOP ;  /* 0x0000000000007918 */ /* 0x000fe20000000000 */
[----:B--2---:R-:W-:Y:S05]  /*2e30*/  EXIT ;  /* 0x000000000000794d */ /* 0x004fea0003800000 */
.L_x_7:
[----:B------:R-:W0:Y:S02]  /*2e40*/  SYNCS.PHASECHK.TRANS64.TRYWAIT P0, [UR14+0x3000], RZ ;  /* 0x003000ffff0075a7 */ /* 0x000e24000800110e */
[----:B0-----:R-:W-:Y:S05]  /*2e50*/  @!P0 BRA `(.L_x_7) ;  /* 0xfffffffc00f88947 */ /* 0x001fea000383ffff */
[----:B------:R-:W-:Y:S05]  /*2e60*/  BRA `(.L_x_11) ;  /* 0xffffffe800f87947 */ /* 0x000fea000383ffff */
        .weak           $__internal_0_$__cuda_sm10x_tcgen05_guardrail_trap_col_being_dealloced_not_returned_by_alloc
        .type           $__internal_0_$__cuda_sm10x_tcgen05_guardrail_trap_col_being_dealloced_not_returned_by_alloc,@function
        .size           $__internal_0_$__cuda_sm10x_tcgen05_guardrail_trap_col_being_dealloced_not_returned_by_alloc,($__internal_1_$__cuda_sm10x_tcgen05_guardrail_trap_phase_invalid_during_alloc - $__internal_0_$__cuda_sm10x_tcgen05_guardrail_trap_col_being_dealloced_not_returned_by_alloc)
$__internal_0_$__cuda_sm10x_tcgen05_guardrail_trap_col_being_dealloced_not_returned_by_alloc:
[----:B------:R-:W-:Y:S05]  /*2e70*/  BPT.TRAP 0x1 ;  /* 0x000000040000795c */ /* 0x000fea0000300000 */
[----:B------:R-:W-:-:S04]  /*2e80*/  IMAD.MOV.U32 R3, RZ, RZ, 0x0 ;  /* 0x00000000ff037424 */ /* 0x000fc800078e00ff */
[----:B------:R-:W-:Y:S05]  /*2e90*/  RET.REL.NODEC R2 `(gluon_mma) ;  /* 0xffffffd002587950 */ /* 0x000fea0003c3ffff */
        .weak           $__internal_1_$__cuda_sm10x_tcgen05_guardrail_trap_phase_invalid_during_alloc
        .type           $__internal_1_$__cuda_sm10x_tcgen05_guardrail_trap_phase_invalid_during_alloc,@function
        .size           $__internal_1_$__cuda_sm10x_tcgen05_guardrail_trap_phase_invalid_during_alloc,($__internal_2_$__cuda_sm10x_tcgen05_guardrail_trap_unallocated_columns_being_dealloced - $__internal_1_$__cuda_sm10x_tcgen05_guardrail_trap_phase_invalid_during_alloc)
$__internal_1_$__cuda_sm10x_tcgen05_guardrail_trap_phase_invalid_during_alloc:
[----:B------:R-:W-:Y:S05]  /*2ea0*/  BPT.TRAP 0x1 ;  /* 0x000000040000795c */ /* 0x000fea0000300000 */
[----:B------:R-:W-:-:S04]  /*2eb0*/  IMAD.MOV.U32 R3, RZ, RZ, 0x0 ;  /* 0x00000000ff037424 */ /* 0x000fc800078e00ff */
[----:B------:R-:W-:Y:S05]  /*2ec0*/  RET.REL.NODEC R2 `(gluon_mma) ;  /* 0xffffffd0024c7950 */ /* 0x000fea0003c3ffff */
        .weak           $__internal_2_$__cuda_sm10x_tcgen05_guardrail_trap_unallocated_columns_being_dealloced
        .type           $__internal_2_$__cuda_sm10x_tcgen05_guardrail_trap_unallocated_columns_being_dealloced,@function
        .size           $__internal_2_$__cuda_sm10x_tcgen05_guardrail_trap_unallocated_columns_being_dealloced,(.L_x_15 - $__internal_2_$__cuda_sm10x_tcgen05_guardrail_trap_unallocated_columns_being_dealloced)
$__internal_2_$__cuda_sm10x_tcgen05_guardrail_trap_unallocated_columns_being_dealloced:
[----:B------:R-:W-:Y:S05]  /*2ed0*/  BPT.TRAP 0x1 ;  /* 0x000000040000795c */ /* 0x000fea0000300000 */
[----:B------:R-:W-:-:S04]  /*2ee0*/  IMAD.MOV.U32 R3, RZ, RZ, 0x0 ;  /* 0x00000000ff037424 */ /* 0x000fc800078e00ff */
[----:B------:R-:W-:Y:S05]  /*2ef0*/  RET.REL.NODEC R2 `(gluon_mma) ;  /* 0xffffffd002407950 */ /* 0x000fea0003c3ffff */
.L_x_12:
[----:B------:R-:W-:-:S00]  /*2f00*/  BRA `(.L_x_12) ;  /* 0xfffffffc00fc7947 */ /* 0x000fc0000383ffff */
[----:B------:R-:W-:-:S00]  /*2f10*/  NOP ;  /* 0x0000000000007918 */ /* 0x000fc00000000000 */
        /* <DEDUP_REMOVED lines=14> */
.L_x_15:


//--------------------- .nv.shared.gluon_mma      --------------------------
	.section	.nv.shared.gluon_mma,"aw",@nobits
	.sectionflags	@""
	.align	16
	.zero		1024


//--------------------- .nv.shared.reserved.0     --------------------------
	.section	.nv.shared.reserved.0,"aw",@nobits
	.align	8
	.weak		__nv_reservedSMEM_offset_0_alias
	.size		__nv_reservedSMEM_offset_0_alias, 0, 64
	.other		__nv_reservedSMEM_offset_0_alias,@"STO_CUDA_RESERVED_SHARED STV_DEFAULT"
__nv_reservedSMEM_offset_0_alias:
	.zero		0
.nv.shared.reserved.0:
	.zero		64
	.weak		__nv_reservedSMEM_allocation_phase
	.type		__nv_reservedSMEM_allocation_phase,@object
	.size		__nv_reservedSMEM_allocation_phase,(.L_0 - __nv_reservedSMEM_allocation_phase)
__nv_reservedSMEM_allocation_phase:
	.zero		1
.L_0:
	.zero		7
	.weak		__nv_reservedSMEM_devtool_atexit_pc
	.type		__nv_reservedSMEM_devtool_atexit_pc,@object
	.size		__nv_reservedSMEM_devtool_atexit_pc,(__nv_reservedSMEM_allocation_mask - __nv_reservedSMEM_devtool_atexit_pc)
__nv_reservedSMEM_devtool_atexit_pc:
	.zero		8
	.weak		__nv_reservedSMEM_allocation_mask
	.type		__nv_reservedSMEM_allocation_mask,@object
	.size		__nv_reservedSMEM_allocation_mask,(.L_2 - __nv_reservedSMEM_allocation_mask)
__nv_reservedSMEM_allocation_mask:
	.zero		4
.L_2:


//--------------------- .nv.constant0.gluon_mma   --------------------------
	.section	.nv.constant0.gluon_mma,"a",@progbits
	.sectionflags	@""
	.align	4
.nv.constant0.gluon_mma:
	.zero		936


//--------------------- SYMBOLS --------------------------

	.type		.nv.reservedSmem.offset0,@object
	.size		.nv.reservedSmem.offset0,0x4
	.type		.nv.reservedSmem.cap,@object
	.size		.nv.reservedSmem.cap,0x4
